//
// Generated by NVIDIA NVVM Compiler
//
// Compiler Build ID: CL-36424714
// Cuda compilation tools, release 13.0, V13.0.88
// Based on NVVM 20.0.0
//

.version 9.0
.target sm_100
.address_size 64

	// .globl	_Z16stencil3d_kernelPfPKfjjj
// _ZZ22stencil3d_tiled_kernelPfPKfjjjE4smem has been demoted
// _ZZ40stencil3d_tiled_thread_coarsening_kernelPfPKfjjjE4prev has been demoted
// _ZZ40stencil3d_tiled_thread_coarsening_kernelPfPKfjjjE5prev2 has been demoted
// _ZZ40stencil3d_tiled_thread_coarsening_kernelPfPKfjjjE4curr has been demoted
// _ZZ40stencil3d_tiled_thread_coarsening_kernelPfPKfjjjE4next has been demoted
// _ZZ40stencil3d_tiled_thread_coarsening_kernelPfPKfjjjE5next2 has been demoted
// _ZZ56stencil3d_tiled_thread_coarsening_register_tiling_kernelPfPKfjjjE4curr has been demoted

.visible .entry _Z16stencil3d_kernelPfPKfjjj(
	.param .u64 .ptr .align 1 _Z16stencil3d_kernelPfPKfjjj_param_0,
	.param .u64 .ptr .align 1 _Z16stencil3d_kernelPfPKfjjj_param_1,
	.param .u32 _Z16stencil3d_kernelPfPKfjjj_param_2,
	.param .u32 _Z16stencil3d_kernelPfPKfjjj_param_3,
	.param .u32 _Z16stencil3d_kernelPfPKfjjj_param_4
)
{
	.reg .pred 	%p<18>;
	.reg .b32 	%r<51>;
	.reg .b32 	%f<27>;
	.reg .b64 	%rd<35>;

	ld.param.u64 	%rd3, [_Z16stencil3d_kernelPfPKfjjj_param_0];
	ld.param.u64 	%rd4, [_Z16stencil3d_kernelPfPKfjjj_param_1];
	ld.param.u32 	%r5, [_Z16stencil3d_kernelPfPKfjjj_param_2];
	ld.param.u32 	%r8, [_Z16stencil3d_kernelPfPKfjjj_param_3];
	ld.param.u32 	%r7, [_Z16stencil3d_kernelPfPKfjjj_param_4];
	cvta.to.global.u64 	%rd1, %rd3;
	cvta.to.global.u64 	%rd2, %rd4;
	mov.u32 	%r9, %ctaid.x;
	mov.u32 	%r10, %ntid.x;
	mov.u32 	%r11, %tid.x;
	mad.lo.s32 	%r1, %r9, %r10, %r11;
	mov.u32 	%r12, %ctaid.y;
	mov.u32 	%r13, %ntid.y;
	mov.u32 	%r14, %tid.y;
	mad.lo.s32 	%r15, %r12, %r13, %r14;
	mov.u32 	%r16, %ctaid.z;
	mov.u32 	%r17, %ntid.z;
	mov.u32 	%r18, %tid.z;
	mad.lo.s32 	%r3, %r16, %r17, %r18;
	setp.ge.u32 	%p3, %r1, %r5;
	setp.ge.u32 	%p4, %r15, %r8;
	or.pred  	%p5, %p3, %p4;
	setp.ge.u32 	%p6, %r3, %r7;
	or.pred  	%p7, %p5, %p6;
	@%p7 bra 	$L__BB0_6;
	mul.lo.s32 	%r4, %r8, %r5;
	add.s32 	%r19, %r5, -2;
	setp.ge.u32 	%p9, %r1, %r19;
	min.u32 	%r20, %r1, %r15;
	setp.lt.u32 	%p10, %r20, 2;
	mov.pred 	%p17, 0;
	or.pred  	%p11, %p10, %p9;
	@%p11 bra 	$L__BB0_3;
	add.s32 	%r21, %r8, -2;
	setp.lt.u32 	%p17, %r15, %r21;
$L__BB0_3:
	setp.lt.u32 	%p12, %r3, 2;
	not.pred 	%p13, %p17;
	or.pred  	%p14, %p13, %p12;
	add.s32 	%r22, %r7, -2;
	setp.ge.u32 	%p15, %r3, %r22;
	or.pred  	%p16, %p15, %p14;
	@%p16 bra 	$L__BB0_5;
	mul.lo.s32 	%r25, %r4, %r3;
	mul.lo.s32 	%r26, %r5, %r15;
	add.s32 	%r27, %r26, %r1;
	add.s32 	%r28, %r27, %r25;
	mul.wide.u32 	%rd8, %r28, 4;
	add.s64 	%rd9, %rd2, %rd8;
	ld.global.f32 	%f2, [%rd9];
	add.s32 	%r29, %r28, 1;
	mul.wide.u32 	%rd10, %r29, 4;
	add.s64 	%rd11, %rd2, %rd10;
	ld.global.f32 	%f3, [%rd11];
	fma.rn.f32 	%f4, %f3, 0f3F000000, %f2;
	add.s32 	%r30, %r28, 2;
	mul.wide.u32 	%rd12, %r30, 4;
	add.s64 	%rd13, %rd2, %rd12;
	ld.global.f32 	%f5, [%rd13];
	fma.rn.f32 	%f6, %f5, 0f3E800000, %f4;
	add.s32 	%r31, %r28, -1;
	mul.wide.u32 	%rd14, %r31, 4;
	add.s64 	%rd15, %rd2, %rd14;
	ld.global.f32 	%f7, [%rd15];
	fma.rn.f32 	%f8, %f7, 0f3F000000, %f6;
	add.s32 	%r32, %r28, -2;
	mul.wide.u32 	%rd16, %r32, 4;
	add.s64 	%rd17, %rd2, %rd16;
	ld.global.f32 	%f9, [%rd17];
	fma.rn.f32 	%f10, %f9, 0f3E800000, %f8;
	add.s32 	%r33, %r28, %r5;
	mul.wide.u32 	%rd18, %r33, 4;
	add.s64 	%rd19, %rd2, %rd18;
	ld.global.f32 	%f11, [%rd19];
	fma.rn.f32 	%f12, %f11, 0f3F000000, %f10;
	shl.b32 	%r34, %r5, 1;
	add.s32 	%r35, %r26, %r34;
	add.s32 	%r36, %r33, %r5;
	mul.wide.u32 	%rd20, %r36, 4;
	add.s64 	%rd21, %rd2, %rd20;
	ld.global.f32 	%f13, [%rd21];
	fma.rn.f32 	%f14, %f13, 0f3E800000, %f12;
	mad.lo.s32 	%r37, %r5, -3, %r35;
	add.s32 	%r38, %r37, %r1;
	add.s32 	%r39, %r38, %r25;
	mul.wide.u32 	%rd22, %r39, 4;
	add.s64 	%rd23, %rd2, %rd22;
	ld.global.f32 	%f15, [%rd23];
	fma.rn.f32 	%f16, %f15, 0f3F000000, %f14;
	sub.s32 	%r40, %r37, %r5;
	add.s32 	%r41, %r40, %r1;
	add.s32 	%r42, %r41, %r25;
	mul.wide.u32 	%rd24, %r42, 4;
	add.s64 	%rd25, %rd2, %rd24;
	ld.global.f32 	%f17, [%rd25];
	fma.rn.f32 	%f18, %f17, 0f3E800000, %f16;
	add.s32 	%r43, %r28, %r4;
	mul.wide.u32 	%rd26, %r43, 4;
	add.s64 	%rd27, %rd2, %rd26;
	ld.global.f32 	%f19, [%rd27];
	fma.rn.f32 	%f20, %f19, 0f3F000000, %f18;
	shl.b32 	%r44, %r4, 1;
	add.s32 	%r45, %r25, %r44;
	add.s32 	%r46, %r43, %r4;
	mul.wide.u32 	%rd28, %r46, 4;
	add.s64 	%rd29, %rd2, %rd28;
	ld.global.f32 	%f21, [%rd29];
	fma.rn.f32 	%f22, %f21, 0f3E800000, %f20;
	mad.lo.s32 	%r47, %r4, -3, %r45;
	add.s32 	%r48, %r27, %r47;
	mul.wide.u32 	%rd30, %r48, 4;
	add.s64 	%rd31, %rd2, %rd30;
	ld.global.f32 	%f23, [%rd31];
	fma.rn.f32 	%f24, %f23, 0f3F000000, %f22;
	sub.s32 	%r49, %r47, %r4;
	add.s32 	%r50, %r27, %r49;
	mul.wide.u32 	%rd32, %r50, 4;
	add.s64 	%rd33, %rd2, %rd32;
	ld.global.f32 	%f25, [%rd33];
	fma.rn.f32 	%f26, %f25, 0f3E800000, %f24;
	add.s64 	%rd34, %rd1, %rd8;
	st.global.f32 	[%rd34], %f26;
	bra.uni 	$L__BB0_6;
$L__BB0_5:
	mad.lo.s32 	%r23, %r5, %r15, %r1;
	mad.lo.s32 	%r24, %r4, %r3, %r23;
	mul.wide.u32 	%rd5, %r24, 4;
	add.s64 	%rd6, %rd2, %rd5;
	ld.global.f32 	%f1, [%rd6];
	add.s64 	%rd7, %rd1, %rd5;
	st.global.f32 	[%rd7], %f1;
$L__BB0_6:
	ret;

}
	// .globl	_Z22stencil3d_tiled_kernelPfPKfjjj
.visible .entry _Z22stencil3d_tiled_kernelPfPKfjjj(
	.param .u64 .ptr .align 1 _Z22stencil3d_tiled_kernelPfPKfjjj_param_0,
	.param .u64 .ptr .align 1 _Z22stencil3d_tiled_kernelPfPKfjjj_param_1,
	.param .u32 _Z22stencil3d_tiled_kernelPfPKfjjj_param_2,
	.param .u32 _Z22stencil3d_tiled_kernelPfPKfjjj_param_3,
	.param .u32 _Z22stencil3d_tiled_kernelPfPKfjjj_param_4
)
{
	.reg .pred 	%p<30>;
	.reg .b32 	%r<43>;
	.reg .b32 	%f<30>;
	.reg .b64 	%rd<9>;
	// demoted variable
	.shared .align 4 .b8 _ZZ22stencil3d_tiled_kernelPfPKfjjjE4smem[2048];
	ld.param.u64 	%rd1, [_Z22stencil3d_tiled_kernelPfPKfjjj_param_0];
	ld.param.u64 	%rd2, [_Z22stencil3d_tiled_kernelPfPKfjjj_param_1];
	ld.param.u32 	%r11, [_Z22stencil3d_tiled_kernelPfPKfjjj_param_2];
	ld.param.u32 	%r14, [_Z22stencil3d_tiled_kernelPfPKfjjj_param_3];
	ld.param.u32 	%r15, [_Z22stencil3d_tiled_kernelPfPKfjjj_param_4];
	mov.u32 	%r16, %ctaid.x;
	shl.b32 	%r17, %r16, 2;
	mov.u32 	%r18, %tid.x;
	add.s32 	%r1, %r18, -2;
	add.s32 	%r2, %r1, %r17;
	mov.u32 	%r19, %ctaid.y;
	shl.b32 	%r20, %r19, 2;
	mov.u32 	%r3, %tid.y;
	add.s32 	%r21, %r20, %r3;
	add.s32 	%r5, %r21, -2;
	mov.u32 	%r22, %ctaid.z;
	shl.b32 	%r23, %r22, 2;
	mov.u32 	%r6, %tid.z;
	add.s32 	%r24, %r23, %r6;
	add.s32 	%r8, %r24, -2;
	mul.lo.s32 	%r9, %r14, %r11;
	setp.ge.u32 	%p3, %r8, %r15;
	min.u32 	%r25, %r24, %r21;
	setp.lt.u32 	%p4, %r25, 2;
	setp.ge.u32 	%p5, %r5, %r14;
	or.pred  	%p6, %p3, %p5;
	or.pred  	%p7, %p6, %p4;
	setp.lt.s32 	%p8, %r2, 0;
	or.pred  	%p9, %p8, %p7;
	setp.ge.u32 	%p10, %r2, %r11;
	shl.b32 	%r26, %r6, 8;
	mov.u32 	%r27, _ZZ22stencil3d_tiled_kernelPfPKfjjjE4smem;
	add.s32 	%r28, %r27, %r26;
	shl.b32 	%r29, %r3, 5;
	add.s32 	%r30, %r28, %r29;
	shl.b32 	%r31, %r18, 2;
	add.s32 	%r10, %r30, %r31;
	or.pred  	%p11, %p10, %p9;
	@%p11 bra 	$L__BB1_2;
	cvta.to.global.u64 	%rd3, %rd2;
	mad.lo.s32 	%r32, %r11, %r5, %r2;
	mad.lo.s32 	%r33, %r9, %r8, %r32;
	mul.wide.u32 	%rd4, %r33, 4;
	add.s64 	%rd5, %rd3, %rd4;
	ld.global.f32 	%f4, [%rd5];
	st.shared.f32 	[%r10], %f4;
$L__BB1_2:
	bar.sync 	0;
	add.s32 	%r34, %r3, -2;
	add.s32 	%r35, %r6, -2;
	or.b32  	%r36, %r34, %r35;
	or.b32  	%r37, %r36, %r1;
	setp.gt.u32 	%p12, %r37, 3;
	@%p12 bra 	$L__BB1_10;
	setp.lt.s32 	%p14, %r2, 2;
	add.s32 	%r38, %r11, -2;
	setp.ge.u32 	%p15, %r2, %r38;
	or.pred  	%p16, %p14, %p15;
	setp.lt.u32 	%p17, %r21, 4;
	mov.pred 	%p29, 0;
	or.pred  	%p18, %p17, %p16;
	@%p18 bra 	$L__BB1_5;
	add.s32 	%r39, %r14, -2;
	setp.lt.u32 	%p29, %r5, %r39;
$L__BB1_5:
	setp.lt.u32 	%p19, %r24, 4;
	not.pred 	%p20, %p29;
	or.pred  	%p21, %p20, %p19;
	add.s32 	%r40, %r15, -2;
	setp.ge.u32 	%p22, %r8, %r40;
	or.pred  	%p23, %p22, %p21;
	@%p23 bra 	$L__BB1_7;
	ld.shared.f32 	%f5, [%r10];
	ld.shared.f32 	%f6, [%r10+4];
	fma.rn.f32 	%f7, %f6, 0f3F000000, %f5;
	ld.shared.f32 	%f8, [%r10+8];
	fma.rn.f32 	%f9, %f8, 0f3E800000, %f7;
	ld.shared.f32 	%f10, [%r10+-4];
	fma.rn.f32 	%f11, %f10, 0f3F000000, %f9;
	ld.shared.f32 	%f12, [%r10+-8];
	fma.rn.f32 	%f13, %f12, 0f3E800000, %f11;
	ld.shared.f32 	%f14, [%r10+32];
	fma.rn.f32 	%f15, %f14, 0f3F000000, %f13;
	ld.shared.f32 	%f16, [%r10+64];
	fma.rn.f32 	%f17, %f16, 0f3E800000, %f15;
	ld.shared.f32 	%f18, [%r10+-32];
	fma.rn.f32 	%f19, %f18, 0f3F000000, %f17;
	ld.shared.f32 	%f20, [%r10+-64];
	fma.rn.f32 	%f21, %f20, 0f3E800000, %f19;
	ld.shared.f32 	%f22, [%r10+256];
	fma.rn.f32 	%f23, %f22, 0f3F000000, %f21;
	ld.shared.f32 	%f24, [%r10+512];
	fma.rn.f32 	%f25, %f24, 0f3E800000, %f23;
	ld.shared.f32 	%f26, [%r10+-256];
	fma.rn.f32 	%f27, %f26, 0f3F000000, %f25;
	ld.shared.f32 	%f28, [%r10+-512];
	fma.rn.f32 	%f29, %f28, 0f3E800000, %f27;
	bra.uni 	$L__BB1_8;
$L__BB1_7:
	ld.shared.f32 	%f29, [%r10];
$L__BB1_8:
	setp.ge.u32 	%p24, %r2, %r11;
	setp.ge.u32 	%p25, %r5, %r14;
	setp.ge.u32 	%p26, %r8, %r15;
	or.pred  	%p27, %p26, %p25;
	or.pred  	%p28, %p24, %p27;
	@%p28 bra 	$L__BB1_10;
	mad.lo.s32 	%r41, %r11, %r5, %r2;
	mad.lo.s32 	%r42, %r9, %r8, %r41;
	cvta.to.global.u64 	%rd6, %rd1;
	mul.wide.u32 	%rd7, %r42, 4;
	add.s64 	%rd8, %rd6, %rd7;
	st.global.f32 	[%rd8], %f29;
$L__BB1_10:
	ret;

}
	// .globl	_Z40stencil3d_tiled_thread_coarsening_kernelPfPKfjjj
.visible .entry _Z40stencil3d_tiled_thread_coarsening_kernelPfPKfjjj(
	.param .u64 .ptr .align 1 _Z40stencil3d_tiled_thread_coarsening_kernelPfPKfjjj_param_0,
	.param .u64 .ptr .align 1 _Z40stencil3d_tiled_thread_coarsening_kernelPfPKfjjj_param_1,
	.param .u32 _Z40stencil3d_tiled_thread_coarsening_kernelPfPKfjjj_param_2,
	.param .u32 _Z40stencil3d_tiled_thread_coarsening_kernelPfPKfjjj_param_3,
	.param .u32 _Z40stencil3d_tiled_thread_coarsening_kernelPfPKfjjj_param_4
)
{
	.reg .pred 	%p<104>;
	.reg .b32 	%r<110>;
	.reg .b32 	%f<71>;
	.reg .b64 	%rd<21>;
	// demoted variable
	.shared .align 4 .b8 _ZZ40stencil3d_tiled_thread_coarsening_kernelPfPKfjjjE4prev[1024];
	// demoted variable
	.shared .align 4 .b8 _ZZ40stencil3d_tiled_thread_coarsening_kernelPfPKfjjjE5prev2[1024];
	// demoted variable
	.shared .align 4 .b8 _ZZ40stencil3d_tiled_thread_coarsening_kernelPfPKfjjjE4curr[1024];
	// demoted variable
	.shared .align 4 .b8 _ZZ40stencil3d_tiled_thread_coarsening_kernelPfPKfjjjE4next[1024];
	// demoted variable
	.shared .align 4 .b8 _ZZ40stencil3d_tiled_thread_coarsening_kernelPfPKfjjjE5next2[1024];
	ld.param.u64 	%rd3, [_Z40stencil3d_tiled_thread_coarsening_kernelPfPKfjjj_param_0];
	ld.param.u64 	%rd4, [_Z40stencil3d_tiled_thread_coarsening_kernelPfPKfjjj_param_1];
	ld.param.u32 	%r41, [_Z40stencil3d_tiled_thread_coarsening_kernelPfPKfjjj_param_2];
	ld.param.u32 	%r44, [_Z40stencil3d_tiled_thread_coarsening_kernelPfPKfjjj_param_3];
	ld.param.u32 	%r45, [_Z40stencil3d_tiled_thread_coarsening_kernelPfPKfjjj_param_4];
	cvta.to.global.u64 	%rd1, %rd3;
	cvta.to.global.u64 	%rd2, %rd4;
	mov.u32 	%r46, %ctaid.z;
	mul.lo.s32 	%r2, %r46, 12;
	mov.u32 	%r47, %ctaid.y;
	mul.lo.s32 	%r3, %r47, 12;
	mov.u32 	%r4, %tid.y;
	add.s32 	%r48, %r3, %r4;
	add.s32 	%r6, %r48, -2;
	mov.u32 	%r49, %ctaid.x;
	mul.lo.s32 	%r7, %r49, 12;
	mov.u32 	%r8, %tid.x;
	add.s32 	%r9, %r8, -2;
	add.s32 	%r10, %r9, %r7;
	mul.lo.s32 	%r11, %r44, %r41;
	setp.eq.s32 	%p2, %r46, 0;
	add.s32 	%r12, %r2, -2;
	setp.ge.u32 	%p3, %r12, %r45;
	or.pred  	%p4, %p2, %p3;
	setp.lt.u32 	%p5, %r48, 2;
	or.pred  	%p6, %p4, %p5;
	setp.ge.u32 	%p7, %r6, %r44;
	or.pred  	%p8, %p6, %p7;
	setp.lt.s32 	%p9, %r10, 0;
	or.pred  	%p10, %p9, %p8;
	setp.ge.u32 	%p11, %r10, %r41;
	shl.b32 	%r50, %r4, 6;
	mov.u32 	%r51, _ZZ40stencil3d_tiled_thread_coarsening_kernelPfPKfjjjE4prev;
	add.s32 	%r52, %r51, %r50;
	shl.b32 	%r53, %r8, 2;
	add.s32 	%r13, %r52, %r53;
	or.pred  	%p12, %p11, %p10;
	@%p12 bra 	$L__BB2_2;
	mad.lo.s32 	%r54, %r41, %r6, %r10;
	mad.lo.s32 	%r55, %r11, %r12, %r54;
	mul.wide.u32 	%rd5, %r55, 4;
	add.s64 	%rd6, %rd2, %rd5;
	ld.global.f32 	%f7, [%rd6];
	st.shared.f32 	[%r13], %f7;
$L__BB2_2:
	setp.ge.u32 	%p13, %r10, %r41;
	setp.lt.s32 	%p14, %r10, 0;
	setp.ge.u32 	%p15, %r6, %r44;
	setp.lt.u32 	%p16, %r48, 2;
	setp.eq.s32 	%p17, %r46, 0;
	add.s32 	%r14, %r2, -1;
	setp.ge.u32 	%p18, %r14, %r45;
	or.pred  	%p19, %p17, %p18;
	or.pred  	%p20, %p19, %p16;
	or.pred  	%p21, %p20, %p15;
	or.pred  	%p22, %p14, %p21;
	mov.u32 	%r57, _ZZ40stencil3d_tiled_thread_coarsening_kernelPfPKfjjjE5prev2;
	add.s32 	%r58, %r57, %r50;
	add.s32 	%r15, %r58, %r53;
	or.pred  	%p23, %p13, %p22;
	@%p23 bra 	$L__BB2_4;
	mad.lo.s32 	%r60, %r41, %r6, %r10;
	mad.lo.s32 	%r61, %r11, %r14, %r60;
	mul.wide.u32 	%rd7, %r61, 4;
	add.s64 	%rd8, %rd2, %rd7;
	ld.global.f32 	%f8, [%rd8];
	st.shared.f32 	[%r15], %f8;
$L__BB2_4:
	setp.ge.u32 	%p24, %r10, %r41;
	setp.lt.s32 	%p25, %r10, 0;
	setp.ge.u32 	%p26, %r6, %r44;
	setp.lt.u32 	%p27, %r48, 2;
	setp.ge.u32 	%p28, %r2, %r45;
	or.pred  	%p29, %p28, %p26;
	or.pred  	%p30, %p29, %p27;
	or.pred  	%p31, %p25, %p30;
	mov.u32 	%r63, _ZZ40stencil3d_tiled_thread_coarsening_kernelPfPKfjjjE4curr;
	add.s32 	%r64, %r63, %r50;
	add.s32 	%r16, %r64, %r53;
	or.pred  	%p32, %p24, %p31;
	@%p32 bra 	$L__BB2_6;
	mad.lo.s32 	%r66, %r41, %r6, %r10;
	mad.lo.s32 	%r67, %r11, %r2, %r66;
	mul.wide.u32 	%rd9, %r67, 4;
	add.s64 	%rd10, %rd2, %rd9;
	ld.global.f32 	%f9, [%rd10];
	st.shared.f32 	[%r16], %f9;
$L__BB2_6:
	setp.ge.u32 	%p33, %r10, %r41;
	setp.lt.s32 	%p34, %r10, 0;
	setp.ge.u32 	%p35, %r6, %r44;
	setp.lt.u32 	%p36, %r48, 2;
	add.s32 	%r109, %r2, 1;
	setp.ge.u32 	%p37, %r109, %r45;
	or.pred  	%p38, %p37, %p35;
	or.pred  	%p39, %p38, %p36;
	or.pred  	%p40, %p34, %p39;
	mov.u32 	%r69, _ZZ40stencil3d_tiled_thread_coarsening_kernelPfPKfjjjE4next;
	add.s32 	%r70, %r69, %r50;
	add.s32 	%r18, %r70, %r53;
	or.pred  	%p41, %p33, %p40;
	@%p41 bra 	$L__BB2_8;
	mad.lo.s32 	%r72, %r41, %r6, %r10;
	mad.lo.s32 	%r73, %r11, %r109, %r72;
	mul.wide.u32 	%rd11, %r73, 4;
	add.s64 	%rd12, %rd2, %rd11;
	ld.global.f32 	%f10, [%rd12];
	st.shared.f32 	[%r18], %f10;
$L__BB2_8:
	mov.u32 	%r77, _ZZ40stencil3d_tiled_thread_coarsening_kernelPfPKfjjjE5next2;
	add.s32 	%r78, %r77, %r50;
	add.s32 	%r19, %r78, %r53;
	setp.lt.u32 	%p42, %r9, 12;
	setp.gt.u32 	%p43, %r4, 1;
	setp.lt.u32 	%p44, %r4, 14;
	and.pred  	%p45, %p42, %p44;
	and.pred  	%p1, %p45, %p43;
	add.s32 	%r20, %r45, -2;
	add.s32 	%r21, %r44, -2;
	add.s32 	%r22, %r41, -2;
	add.s32 	%r80, %r2, 3;
	mad.lo.s32 	%r81, %r44, %r80, %r4;
	add.s32 	%r82, %r81, %r3;
	add.s32 	%r83, %r82, -2;
	mad.lo.s32 	%r84, %r41, %r83, %r8;
	add.s32 	%r108, %r84, %r7;
	shl.b32 	%r24, %r11, 1;
	mad.lo.s32 	%r85, %r44, %r109, %r4;
	add.s32 	%r86, %r85, %r3;
	add.s32 	%r87, %r86, -2;
	mad.lo.s32 	%r88, %r41, %r87, %r8;
	add.s32 	%r107, %r88, %r7;
	add.s32 	%r89, %r2, 2;
	mad.lo.s32 	%r90, %r44, %r89, %r4;
	add.s32 	%r91, %r90, %r3;
	add.s32 	%r92, %r91, -2;
	mad.lo.s32 	%r93, %r41, %r92, %r8;
	add.s32 	%r105, %r93, %r7;
	mul.lo.s32 	%r94, %r46, %r44;
	mad.lo.s32 	%r95, %r94, 12, %r4;
	add.s32 	%r96, %r95, %r3;
	add.s32 	%r97, %r96, -2;
	mad.lo.s32 	%r98, %r41, %r97, %r8;
	add.s32 	%r104, %r98, %r7;
	mov.b32 	%r106, 3;
	not.pred 	%p92, %p1;
$L__BB2_9:
	mov.u32 	%r33, %r109;
	setp.ge.u32 	%p46, %r10, %r41;
	setp.lt.s32 	%p47, %r10, 0;
	setp.ge.u32 	%p48, %r6, %r44;
	setp.lt.u32 	%p49, %r48, 2;
	add.s32 	%r34, %r33, -1;
	add.s32 	%r99, %r33, 1;
	setp.ge.u32 	%p50, %r99, %r45;
	or.pred  	%p51, %p50, %p48;
	or.pred  	%p52, %p51, %p49;
	or.pred  	%p53, %p47, %p52;
	or.pred  	%p54, %p53, %p46;
	@%p54 bra 	$L__BB2_11;
	add.s32 	%r100, %r105, -2;
	mul.wide.u32 	%rd13, %r100, 4;
	add.s64 	%rd14, %rd2, %rd13;
	ld.global.f32 	%f11, [%rd14];
	st.shared.f32 	[%r19], %f11;
$L__BB2_11:
	setp.lt.s32 	%p55, %r10, 2;
	setp.ge.u32 	%p56, %r6, %r21;
	setp.lt.u32 	%p57, %r48, 4;
	bar.sync 	0;
	setp.eq.s32 	%p58, %r33, 1;
	setp.ge.u32 	%p59, %r34, %r20;
	or.pred  	%p60, %p58, %p59;
	or.pred  	%p61, %p57, %p60;
	or.pred  	%p62, %p61, %p56;
	or.pred  	%p63, %p55, %p62;
	@%p63 bra 	$L__BB2_15;
	@%p1 bra 	$L__BB2_13;
	bra.uni 	$L__BB2_19;
$L__BB2_13:
	setp.ge.u32 	%p64, %r10, %r22;
	@%p64 bra 	$L__BB2_16;
	ld.shared.f32 	%f12, [%r16];
	ld.shared.f32 	%f13, [%r16+4];
	fma.rn.f32 	%f14, %f13, 0f3F000000, %f12;
	ld.shared.f32 	%f15, [%r16+8];
	fma.rn.f32 	%f16, %f15, 0f3E800000, %f14;
	ld.shared.f32 	%f17, [%r16+-4];
	fma.rn.f32 	%f18, %f17, 0f3F000000, %f16;
	ld.shared.f32 	%f19, [%r16+-8];
	fma.rn.f32 	%f20, %f19, 0f3E800000, %f18;
	ld.shared.f32 	%f21, [%r16+64];
	fma.rn.f32 	%f22, %f21, 0f3F000000, %f20;
	ld.shared.f32 	%f23, [%r16+128];
	fma.rn.f32 	%f24, %f23, 0f3E800000, %f22;
	ld.shared.f32 	%f25, [%r16+-64];
	fma.rn.f32 	%f26, %f25, 0f3F000000, %f24;
	ld.shared.f32 	%f27, [%r16+-128];
	fma.rn.f32 	%f28, %f27, 0f3E800000, %f26;
	ld.shared.f32 	%f29, [%r18];
	fma.rn.f32 	%f30, %f29, 0f3F000000, %f28;
	ld.shared.f32 	%f31, [%r19];
	fma.rn.f32 	%f32, %f31, 0f3E800000, %f30;
	ld.shared.f32 	%f33, [%r15];
	fma.rn.f32 	%f34, %f33, 0f3F000000, %f32;
	ld.shared.f32 	%f35, [%r13];
	fma.rn.f32 	%f69, %f35, 0f3E800000, %f34;
	bra.uni 	$L__BB2_17;
$L__BB2_15:
	@%p1 bra 	$L__BB2_16;
	bra.uni 	$L__BB2_19;
$L__BB2_16:
	ld.shared.f32 	%f69, [%r16];
$L__BB2_17:
	setp.ge.u32 	%p65, %r10, %r41;
	setp.lt.s32 	%p66, %r10, 0;
	setp.ge.u32 	%p67, %r6, %r44;
	setp.lt.u32 	%p68, %r48, 2;
	setp.ge.u32 	%p69, %r34, %r45;
	or.pred  	%p70, %p69, %p67;
	or.pred  	%p71, %p70, %p68;
	or.pred  	%p72, %p66, %p71;
	or.pred  	%p73, %p72, %p65;
	@%p73 bra 	$L__BB2_19;
	add.s32 	%r101, %r104, -2;
	mul.wide.u32 	%rd15, %r101, 4;
	add.s64 	%rd16, %rd1, %rd15;
	st.global.f32 	[%rd16], %f69;
$L__BB2_19:
	setp.ge.u32 	%p74, %r10, %r41;
	setp.lt.s32 	%p75, %r10, 0;
	setp.ge.u32 	%p76, %r6, %r44;
	setp.lt.u32 	%p77, %r48, 2;
	bar.sync 	0;
	ld.shared.f32 	%f36, [%r15];
	st.shared.f32 	[%r13], %f36;
	ld.shared.f32 	%f37, [%r16];
	st.shared.f32 	[%r15], %f37;
	ld.shared.f32 	%f38, [%r18];
	st.shared.f32 	[%r16], %f38;
	ld.shared.f32 	%f39, [%r19];
	st.shared.f32 	[%r18], %f39;
	add.s32 	%r109, %r33, 2;
	setp.ge.u32 	%p78, %r109, %r45;
	or.pred  	%p79, %p78, %p76;
	or.pred  	%p80, %p79, %p77;
	or.pred  	%p81, %p75, %p80;
	or.pred  	%p82, %p81, %p74;
	@%p82 bra 	$L__BB2_21;
	add.s32 	%r102, %r108, -2;
	mul.wide.u32 	%rd17, %r102, 4;
	add.s64 	%rd18, %rd2, %rd17;
	ld.global.f32 	%f40, [%rd18];
	st.shared.f32 	[%r19], %f40;
$L__BB2_21:
	setp.ne.s32 	%p83, %r33, 1;
	setp.gt.s32 	%p84, %r10, 1;
	setp.lt.u32 	%p85, %r6, %r21;
	setp.gt.u32 	%p86, %r48, 3;
	bar.sync 	0;
	setp.lt.u32 	%p87, %r33, %r20;
	and.pred  	%p88, %p83, %p87;
	and.pred  	%p89, %p86, %p88;
	and.pred  	%p90, %p89, %p85;
	and.pred  	%p91, %p84, %p90;
	@%p91 bra 	$L__BB2_23;
	@%p1 bra 	$L__BB2_25;
	bra.uni 	$L__BB2_29;
$L__BB2_23:
	@%p92 bra 	$L__BB2_29;
	setp.lt.u32 	%p93, %r10, %r22;
	@%p93 bra 	$L__BB2_26;
$L__BB2_25:
	ld.shared.f32 	%f70, [%r16];
	bra.uni 	$L__BB2_27;
$L__BB2_26:
	ld.shared.f32 	%f41, [%r16];
	ld.shared.f32 	%f42, [%r16+4];
	fma.rn.f32 	%f43, %f42, 0f3F000000, %f41;
	ld.shared.f32 	%f44, [%r16+8];
	fma.rn.f32 	%f45, %f44, 0f3E800000, %f43;
	ld.shared.f32 	%f46, [%r16+-4];
	fma.rn.f32 	%f47, %f46, 0f3F000000, %f45;
	ld.shared.f32 	%f48, [%r16+-8];
	fma.rn.f32 	%f49, %f48, 0f3E800000, %f47;
	ld.shared.f32 	%f50, [%r16+64];
	fma.rn.f32 	%f51, %f50, 0f3F000000, %f49;
	ld.shared.f32 	%f52, [%r16+128];
	fma.rn.f32 	%f53, %f52, 0f3E800000, %f51;
	ld.shared.f32 	%f54, [%r16+-64];
	fma.rn.f32 	%f55, %f54, 0f3F000000, %f53;
	ld.shared.f32 	%f56, [%r16+-128];
	fma.rn.f32 	%f57, %f56, 0f3E800000, %f55;
	ld.shared.f32 	%f58, [%r18];
	fma.rn.f32 	%f59, %f58, 0f3F000000, %f57;
	ld.shared.f32 	%f60, [%r19];
	fma.rn.f32 	%f61, %f60, 0f3E800000, %f59;
	ld.shared.f32 	%f62, [%r15];
	fma.rn.f32 	%f63, %f62, 0f3F000000, %f61;
	ld.shared.f32 	%f64, [%r13];
	fma.rn.f32 	%f70, %f64, 0f3E800000, %f63;
$L__BB2_27:
	setp.ge.u32 	%p94, %r10, %r41;
	setp.lt.s32 	%p95, %r10, 0;
	setp.ge.u32 	%p96, %r6, %r44;
	setp.lt.u32 	%p97, %r48, 2;
	setp.ge.u32 	%p98, %r33, %r45;
	or.pred  	%p99, %p98, %p96;
	or.pred  	%p100, %p99, %p97;
	or.pred  	%p101, %p95, %p100;
	or.pred  	%p102, %p101, %p94;
	@%p102 bra 	$L__BB2_29;
	add.s32 	%r103, %r107, -2;
	mul.wide.u32 	%rd19, %r103, 4;
	add.s64 	%rd20, %rd1, %rd19;
	st.global.f32 	[%rd20], %f70;
$L__BB2_29:
	bar.sync 	0;
	ld.shared.f32 	%f65, [%r15];
	st.shared.f32 	[%r13], %f65;
	ld.shared.f32 	%f66, [%r16];
	st.shared.f32 	[%r15], %f66;
	ld.shared.f32 	%f67, [%r18];
	st.shared.f32 	[%r16], %f67;
	ld.shared.f32 	%f68, [%r19];
	st.shared.f32 	[%r18], %f68;
	add.s32 	%r108, %r108, %r24;
	add.s32 	%r107, %r107, %r24;
	add.s32 	%r106, %r106, 2;
	add.s32 	%r105, %r105, %r24;
	add.s32 	%r104, %r104, %r24;
	setp.ne.s32 	%p103, %r106, 15;
	@%p103 bra 	$L__BB2_9;
	ret;

}
	// .globl	_Z56stencil3d_tiled_thread_coarsening_register_tiling_kernelPfPKfjjj
.visible .entry _Z56stencil3d_tiled_thread_coarsening_register_tiling_kernelPfPKfjjj(
	.param .u64 .ptr .align 1 _Z56stencil3d_tiled_thread_coarsening_register_tiling_kernelPfPKfjjj_param_0,
	.param .u64 .ptr .align 1 _Z56stencil3d_tiled_thread_coarsening_register_tiling_kernelPfPKfjjj_param_1,
	.param .u32 _Z56stencil3d_tiled_thread_coarsening_register_tiling_kernelPfPKfjjj_param_2,
	.param .u32 _Z56stencil3d_tiled_thread_coarsening_register_tiling_kernelPfPKfjjj_param_3,
	.param .u32 _Z56stencil3d_tiled_thread_coarsening_register_tiling_kernelPfPKfjjj_param_4
)
{
	.reg .pred 	%p<104>;
	.reg .b32 	%r<90>;
	.reg .b32 	%f<79>;
	.reg .b64 	%rd<21>;
	// demoted variable
	.shared .align 4 .b8 _ZZ56stencil3d_tiled_thread_coarsening_register_tiling_kernelPfPKfjjjE4curr[1024];
	ld.param.u64 	%rd3, [_Z56stencil3d_tiled_thread_coarsening_register_tiling_kernelPfPKfjjj_param_0];
	ld.param.u64 	%rd4, [_Z56stencil3d_tiled_thread_coarsening_register_tiling_kernelPfPKfjjj_param_1];
	ld.param.u32 	%r37, [_Z56stencil3d_tiled_thread_coarsening_register_tiling_kernelPfPKfjjj_param_2];
	ld.param.u32 	%r40, [_Z56stencil3d_tiled_thread_coarsening_register_tiling_kernelPfPKfjjj_param_3];
	ld.param.u32 	%r41, [_Z56stencil3d_tiled_thread_coarsening_register_tiling_kernelPfPKfjjj_param_4];
	cvta.to.global.u64 	%rd1, %rd3;
	cvta.to.global.u64 	%rd2, %rd4;
	mov.u32 	%r42, %ctaid.z;
	mul.lo.s32 	%r2, %r42, 12;
	mov.u32 	%r43, %ctaid.y;
	mul.lo.s32 	%r3, %r43, 12;
	mov.u32 	%r4, %tid.y;
	add.s32 	%r44, %r3, %r4;
	add.s32 	%r6, %r44, -2;
	mov.u32 	%r45, %ctaid.x;
	mul.lo.s32 	%r7, %r45, 12;
	mov.u32 	%r8, %tid.x;
	add.s32 	%r9, %r8, -2;
	add.s32 	%r10, %r9, %r7;
	mul.lo.s32 	%r11, %r40, %r37;
	setp.eq.s32 	%p2, %r42, 0;
	add.s32 	%r12, %r2, -2;
	setp.ge.u32 	%p3, %r12, %r41;
	or.pred  	%p4, %p2, %p3;
	setp.lt.u32 	%p5, %r44, 2;
	or.pred  	%p6, %p4, %p5;
	setp.ge.u32 	%p7, %r6, %r40;
	or.pred  	%p8, %p6, %p7;
	setp.lt.s32 	%p9, %r10, 0;
	or.pred  	%p10, %p9, %p8;
	setp.ge.u32 	%p11, %r10, %r37;
	mov.f32 	%f74, 0f00000000;
	or.pred  	%p12, %p11, %p10;
	@%p12 bra 	$L__BB3_2;
	mad.lo.s32 	%r46, %r37, %r6, %r10;
	mad.lo.s32 	%r47, %r11, %r12, %r46;
	mul.wide.u32 	%rd5, %r47, 4;
	add.s64 	%rd6, %rd2, %rd5;
	ld.global.f32 	%f74, [%rd6];
$L__BB3_2:
	setp.ge.u32 	%p13, %r10, %r37;
	setp.lt.s32 	%p14, %r10, 0;
	setp.ge.u32 	%p15, %r6, %r40;
	setp.lt.u32 	%p16, %r44, 2;
	setp.eq.s32 	%p17, %r42, 0;
	add.s32 	%r13, %r2, -1;
	setp.ge.u32 	%p18, %r13, %r41;
	or.pred  	%p19, %p17, %p18;
	or.pred  	%p20, %p19, %p16;
	or.pred  	%p21, %p20, %p15;
	or.pred  	%p22, %p14, %p21;
	mov.f32 	%f9, 0f00000000;
	or.pred  	%p23, %p13, %p22;
	@%p23 bra 	$L__BB3_4;
	mad.lo.s32 	%r48, %r37, %r6, %r10;
	mad.lo.s32 	%r49, %r11, %r13, %r48;
	mul.wide.u32 	%rd7, %r49, 4;
	add.s64 	%rd8, %rd2, %rd7;
	ld.global.f32 	%f9, [%rd8];
$L__BB3_4:
	setp.ge.u32 	%p24, %r10, %r37;
	setp.lt.s32 	%p25, %r10, 0;
	setp.ge.u32 	%p26, %r6, %r40;
	setp.lt.u32 	%p27, %r44, 2;
	setp.ge.u32 	%p28, %r2, %r41;
	or.pred  	%p29, %p28, %p26;
	or.pred  	%p30, %p29, %p27;
	or.pred  	%p31, %p25, %p30;
	shl.b32 	%r50, %r4, 6;
	mov.u32 	%r51, _ZZ56stencil3d_tiled_thread_coarsening_register_tiling_kernelPfPKfjjjE4curr;
	add.s32 	%r52, %r51, %r50;
	shl.b32 	%r53, %r8, 2;
	add.s32 	%r14, %r52, %r53;
	or.pred  	%p32, %p24, %p31;
	@%p32 bra 	$L__BB3_6;
	mad.lo.s32 	%r54, %r37, %r6, %r10;
	mad.lo.s32 	%r55, %r11, %r2, %r54;
	mul.wide.u32 	%rd9, %r55, 4;
	add.s64 	%rd10, %rd2, %rd9;
	ld.global.f32 	%f25, [%rd10];
	st.shared.f32 	[%r14], %f25;
$L__BB3_6:
	setp.ge.u32 	%p33, %r10, %r37;
	setp.lt.s32 	%p34, %r10, 0;
	setp.ge.u32 	%p35, %r6, %r40;
	setp.lt.u32 	%p36, %r44, 2;
	add.s32 	%r89, %r2, 1;
	setp.ge.u32 	%p37, %r89, %r41;
	or.pred  	%p38, %p37, %p35;
	or.pred  	%p39, %p38, %p36;
	or.pred  	%p40, %p34, %p39;
	mov.f32 	%f72, 0f00000000;
	or.pred  	%p41, %p33, %p40;
	@%p41 bra 	$L__BB3_8;
	mad.lo.s32 	%r56, %r37, %r6, %r10;
	mad.lo.s32 	%r57, %r11, %r89, %r56;
	mul.wide.u32 	%rd11, %r57, 4;
	add.s64 	%rd12, %rd2, %rd11;
	ld.global.f32 	%f72, [%rd12];
$L__BB3_8:
	setp.lt.u32 	%p42, %r9, 12;
	setp.gt.u32 	%p43, %r4, 1;
	setp.lt.u32 	%p44, %r4, 14;
	and.pred  	%p45, %p42, %p44;
	and.pred  	%p1, %p45, %p43;
	add.s32 	%r16, %r41, -2;
	add.s32 	%r17, %r40, -2;
	add.s32 	%r18, %r37, -2;
	add.s32 	%r60, %r2, 3;
	mad.lo.s32 	%r61, %r40, %r60, %r4;
	add.s32 	%r62, %r61, %r3;
	add.s32 	%r63, %r62, -2;
	mad.lo.s32 	%r64, %r37, %r63, %r8;
	add.s32 	%r88, %r64, %r7;
	shl.b32 	%r20, %r11, 1;
	mad.lo.s32 	%r65, %r40, %r89, %r4;
	add.s32 	%r66, %r65, %r3;
	add.s32 	%r67, %r66, -2;
	mad.lo.s32 	%r68, %r37, %r67, %r8;
	add.s32 	%r87, %r68, %r7;
	add.s32 	%r69, %r2, 2;
	mad.lo.s32 	%r70, %r40, %r69, %r4;
	add.s32 	%r71, %r70, %r3;
	add.s32 	%r72, %r71, -2;
	mad.lo.s32 	%r73, %r37, %r72, %r8;
	add.s32 	%r85, %r73, %r7;
	mul.lo.s32 	%r74, %r42, %r40;
	mad.lo.s32 	%r75, %r74, 12, %r4;
	add.s32 	%r76, %r75, %r3;
	add.s32 	%r77, %r76, -2;
	mad.lo.s32 	%r78, %r37, %r77, %r8;
	add.s32 	%r84, %r78, %r7;
	mov.f32 	%f75, 0f00000000;
	mov.b32 	%r86, 3;
	not.pred 	%p92, %p1;
$L__BB3_9:
	mov.u32 	%r29, %r89;
	setp.ge.u32 	%p46, %r10, %r37;
	setp.lt.s32 	%p47, %r10, 0;
	setp.ge.u32 	%p48, %r6, %r40;
	setp.lt.u32 	%p49, %r44, 2;
	add.s32 	%r30, %r29, -1;
	add.s32 	%r79, %r29, 1;
	setp.ge.u32 	%p50, %r79, %r41;
	or.pred  	%p51, %p50, %p48;
	or.pred  	%p52, %p51, %p49;
	or.pred  	%p53, %p47, %p52;
	or.pred  	%p54, %p53, %p46;
	@%p54 bra 	$L__BB3_11;
	add.s32 	%r80, %r85, -2;
	mul.wide.u32 	%rd13, %r80, 4;
	add.s64 	%rd14, %rd2, %rd13;
	ld.global.f32 	%f75, [%rd14];
$L__BB3_11:
	mov.f32 	%f12, %f75;
	setp.lt.s32 	%p55, %r10, 2;
	setp.ge.u32 	%p56, %r6, %r17;
	setp.lt.u32 	%p57, %r44, 4;
	bar.sync 	0;
	setp.eq.s32 	%p58, %r29, 1;
	setp.ge.u32 	%p59, %r30, %r16;
	or.pred  	%p60, %p58, %p59;
	or.pred  	%p61, %p57, %p60;
	or.pred  	%p62, %p61, %p56;
	or.pred  	%p63, %p55, %p62;
	@%p63 bra 	$L__BB3_15;
	@%p1 bra 	$L__BB3_13;
	bra.uni 	$L__BB3_19;
$L__BB3_13:
	setp.ge.u32 	%p64, %r10, %r18;
	@%p64 bra 	$L__BB3_16;
	ld.shared.f32 	%f28, [%r14];
	ld.shared.f32 	%f29, [%r14+4];
	fma.rn.f32 	%f30, %f29, 0f3F000000, %f28;
	ld.shared.f32 	%f31, [%r14+8];
	fma.rn.f32 	%f32, %f31, 0f3E800000, %f30;
	ld.shared.f32 	%f33, [%r14+-4];
	fma.rn.f32 	%f34, %f33, 0f3F000000, %f32;
	ld.shared.f32 	%f35, [%r14+-8];
	fma.rn.f32 	%f36, %f35, 0f3E800000, %f34;
	ld.shared.f32 	%f37, [%r14+64];
	fma.rn.f32 	%f38, %f37, 0f3F000000, %f36;
	ld.shared.f32 	%f39, [%r14+128];
	fma.rn.f32 	%f40, %f39, 0f3E800000, %f38;
	ld.shared.f32 	%f41, [%r14+-64];
	fma.rn.f32 	%f42, %f41, 0f3F000000, %f40;
	ld.shared.f32 	%f43, [%r14+-128];
	fma.rn.f32 	%f44, %f43, 0f3E800000, %f42;
	fma.rn.f32 	%f45, %f72, 0f3F000000, %f44;
	fma.rn.f32 	%f46, %f12, 0f3E800000, %f45;
	fma.rn.f32 	%f47, %f9, 0f3F000000, %f46;
	fma.rn.f32 	%f76, %f74, 0f3E800000, %f47;
	bra.uni 	$L__BB3_17;
$L__BB3_15:
	@%p1 bra 	$L__BB3_16;
	bra.uni 	$L__BB3_19;
$L__BB3_16:
	ld.shared.f32 	%f76, [%r14];
$L__BB3_17:
	setp.ge.u32 	%p65, %r10, %r37;
	setp.lt.s32 	%p66, %r10, 0;
	setp.ge.u32 	%p67, %r6, %r40;
	setp.lt.u32 	%p68, %r44, 2;
	setp.ge.u32 	%p69, %r30, %r41;
	or.pred  	%p70, %p69, %p67;
	or.pred  	%p71, %p70, %p68;
	or.pred  	%p72, %p66, %p71;
	or.pred  	%p73, %p72, %p65;
	@%p73 bra 	$L__BB3_19;
	add.s32 	%r81, %r84, -2;
	mul.wide.u32 	%rd15, %r81, 4;
	add.s64 	%rd16, %rd1, %rd15;
	st.global.f32 	[%rd16], %f76;
$L__BB3_19:
	setp.ge.u32 	%p74, %r10, %r37;
	setp.lt.s32 	%p75, %r10, 0;
	setp.ge.u32 	%p76, %r6, %r40;
	setp.lt.u32 	%p77, %r44, 2;
	bar.sync 	0;
	ld.shared.f32 	%f74, [%r14];
	st.shared.f32 	[%r14], %f72;
	add.s32 	%r89, %r29, 2;
	setp.ge.u32 	%p78, %r89, %r41;
	or.pred  	%p79, %p78, %p76;
	or.pred  	%p80, %p79, %p77;
	or.pred  	%p81, %p75, %p80;
	or.pred  	%p82, %p81, %p74;
	mov.f32 	%f75, %f12;
	@%p82 bra 	$L__BB3_21;
	add.s32 	%r82, %r88, -2;
	mul.wide.u32 	%rd17, %r82, 4;
	add.s64 	%rd18, %rd2, %rd17;
	ld.global.f32 	%f75, [%rd18];
$L__BB3_21:
	setp.ne.s32 	%p83, %r29, 1;
	setp.gt.s32 	%p84, %r10, 1;
	setp.lt.u32 	%p85, %r6, %r17;
	setp.gt.u32 	%p86, %r44, 3;
	bar.sync 	0;
	setp.lt.u32 	%p87, %r29, %r16;
	and.pred  	%p88, %p83, %p87;
	and.pred  	%p89, %p86, %p88;
	and.pred  	%p90, %p89, %p85;
	and.pred  	%p91, %p84, %p90;
	@%p91 bra 	$L__BB3_23;
	@%p1 bra 	$L__BB3_25;
	bra.uni 	$L__BB3_29;
$L__BB3_23:
	@%p92 bra 	$L__BB3_29;
	setp.lt.u32 	%p93, %r10, %r18;
	@%p93 bra 	$L__BB3_26;
$L__BB3_25:
	ld.shared.f32 	%f78, [%r14];
	bra.uni 	$L__BB3_27;
$L__BB3_26:
	ld.shared.f32 	%f48, [%r14];
	ld.shared.f32 	%f49, [%r14+4];
	fma.rn.f32 	%f50, %f49, 0f3F000000, %f48;
	ld.shared.f32 	%f51, [%r14+8];
	fma.rn.f32 	%f52, %f51, 0f3E800000, %f50;
	ld.shared.f32 	%f53, [%r14+-4];
	fma.rn.f32 	%f54, %f53, 0f3F000000, %f52;
	ld.shared.f32 	%f55, [%r14+-8];
	fma.rn.f32 	%f56, %f55, 0f3E800000, %f54;
	ld.shared.f32 	%f57, [%r14+64];
	fma.rn.f32 	%f58, %f57, 0f3F000000, %f56;
	ld.shared.f32 	%f59, [%r14+128];
	fma.rn.f32 	%f60, %f59, 0f3E800000, %f58;
	ld.shared.f32 	%f61, [%r14+-64];
	fma.rn.f32 	%f62, %f61, 0f3F000000, %f60;
	ld.shared.f32 	%f63, [%r14+-128];
	fma.rn.f32 	%f64, %f63, 0f3E800000, %f62;
	fma.rn.f32 	%f65, %f12, 0f3F000000, %f64;
	fma.rn.f32 	%f66, %f75, 0f3E800000, %f65;
	fma.rn.f32 	%f67, %f74, 0f3F000000, %f66;
	fma.rn.f32 	%f78, %f9, 0f3E800000, %f67;
$L__BB3_27:
	setp.ge.u32 	%p94, %r10, %r37;
	setp.lt.s32 	%p95, %r10, 0;
	setp.ge.u32 	%p96, %r6, %r40;
	setp.lt.u32 	%p97, %r44, 2;
	setp.ge.u32 	%p98, %r29, %r41;
	or.pred  	%p99, %p98, %p96;
	or.pred  	%p100, %p99, %p97;
	or.pred  	%p101, %p95, %p100;
	or.pred  	%p102, %p101, %p94;
	@%p102 bra 	$L__BB3_29;
	add.s32 	%r83, %r87, -2;
	mul.wide.u32 	%rd19, %r83, 4;
	add.s64 	%rd20, %rd1, %rd19;
	st.global.f32 	[%rd20], %f78;
$L__BB3_29:
	bar.sync 	0;
	ld.shared.f32 	%f9, [%r14];
	st.shared.f32 	[%r14], %f12;
	add.s32 	%r88, %r88, %r20;
	add.s32 	%r87, %r87, %r20;
	add.s32 	%r86, %r86, 2;
	add.s32 	%r85, %r85, %r20;
	add.s32 	%r84, %r84, %r20;
	setp.ne.s32 	%p103, %r86, 15;
	mov.f32 	%f72, %f75;
	@%p103 bra 	$L__BB3_9;
	ret;

}


// ===== COMPILED SASS (sm_100) =====

	.target	sm_100

	.elftype	@"ET_EXEC"


//--------------------- .note.nv.tkinfo           --------------------------
	.section	.note.nv.tkinfo,"",@"SHT_NOTE"
	.sectionflags	@"SHF_NOTE_NV_TKINFO"
	.tkinfo
        /*0018*/ 	.word	0x00000002
        /*0030*/ 	.string	""
        /*0030*/ 	.string	"ptxas"
        /*0030*/ 	.string	"Cuda compilation tools, release 13.0, V13.0.88"
        /*0030*/ 	.string	"Build cuda_13.0.r13.0/compiler.36424714_0"
        /*0030*/ 	.string	"-arch sm_100 -m 64 "



//--------------------- .note.nv.cuinfo           --------------------------
	.section	.note.nv.cuinfo,"",@"SHT_NOTE"
	.sectionflags	@"SHF_NOTE_NV_CUINFO"
        /*0018*/ 	.short	0x0002
        /*001a*/ 	.short	0x0064
        /*001c*/ 	.short	0x0082
	.zero		2


//--------------------- .nv.info                  --------------------------
	.section	.nv.info,"",@"SHT_CUDA_INFO"
	.align	4


	//----- nvinfo : EIATTR_REGCOUNT
	.align		4
        /*0000*/ 	.byte	0x04, 0x2f
        /*0002*/ 	.short	(.L_1 - .L_0)
	.align		4
.L_0:
        /*0004*/ 	.word	index@(_Z16stencil3d_kernelPfPKfjjj)
        /*0008*/ 	.word	0x00000020


	//----- nvinfo : EIATTR_FRAME_SIZE
	.align		4
.L_1:
        /*000c*/ 	.byte	0x04, 0x11
        /*000e*/ 	.short	(.L_3 - .L_2)
	.align		4
.L_2:
        /*0010*/ 	.word	index@(_Z16stencil3d_kernelPfPKfjjj)
        /*0014*/ 	.word	0x00000000


	//----- nvinfo : EIATTR_REGCOUNT
	.align		4
.L_3:
        /*0018*/ 	.byte	0x04, 0x2f
        /*001a*/ 	.short	(.L_5 - .L_4)
	.align		4
.L_4:
        /*001c*/ 	.word	index@(_Z22stencil3d_tiled_kernelPfPKfjjj)
        /*0020*/ 	.word	0x0000001b


	//----- nvinfo : EIATTR_FRAME_SIZE
	.align		4
.L_5:
        /*0024*/ 	.byte	0x04, 0x11
        /*0026*/ 	.short	(.L_7 - .L_6)
	.align		4
.L_6:
        /*0028*/ 	.word	index@(_Z22stencil3d_tiled_kernelPfPKfjjj)
        /*002c*/ 	.word	0x00000000


	//----- nvinfo : EIATTR_REGCOUNT
	.align		4
.L_7:
        /*0030*/ 	.byte	0x04, 0x2f
        /*0032*/ 	.short	(.L_9 - .L_8)
	.align		4
.L_8:
        /*0034*/ 	.word	index@(_Z40stencil3d_tiled_thread_coarsening_kernelPfPKfjjj)
        /*0038*/ 	.word	0x00000020


	//----- nvinfo : EIATTR_FRAME_SIZE
	.align		4
.L_9:
        /*003c*/ 	.byte	0x04, 0x11
        /*003e*/ 	.short	(.L_11 - .L_10)
	.align		4
.L_10:
        /*0040*/ 	.word	index@(_Z40stencil3d_tiled_thread_coarsening_kernelPfPKfjjj)
        /*0044*/ 	.word	0x00000000


	//----- nvinfo : EIATTR_REGCOUNT
	.align		4
.L_11:
        /*0048*/ 	.byte	0x04, 0x2f
        /*004a*/ 	.short	(.L_13 - .L_12)
	.align		4
.L_12:
        /*004c*/ 	.word	index@(_Z56stencil3d_tiled_thread_coarsening_register_tiling_kernelPfPKfjjj)
        /*0050*/ 	.word	0x00000020


	//----- nvinfo : EIATTR_FRAME_SIZE
	.align		4
.L_13:
        /*0054*/ 	.byte	0x04, 0x11
        /*0056*/ 	.short	(.L_15 - .L_14)
	.align		4
.L_14:
        /*0058*/ 	.word	index@(_Z56stencil3d_tiled_thread_coarsening_register_tiling_kernelPfPKfjjj)
        /*005c*/ 	.word	0x00000000


	//----- nvinfo : EIATTR_MIN_STACK_SIZE
	.align		4
.L_15:
        /*0060*/ 	.byte	0x04, 0x12
        /*0062*/ 	.short	(.L_17 - .L_16)
	.align		4
.L_16:
        /*0064*/ 	.word	index@(_Z56stencil3d_tiled_thread_coarsening_register_tiling_kernelPfPKfjjj)
        /*0068*/ 	.word	0x00000000


	//----- nvinfo : EIATTR_MIN_STACK_SIZE
	.align		4
.L_17:
        /*006c*/ 	.byte	0x04, 0x12
        /*006e*/ 	.short	(.L_19 - .L_18)
	.align		4
.L_18:
        /*0070*/ 	.word	index@(_Z40stencil3d_tiled_thread_coarsening_kernelPfPKfjjj)
        /*0074*/ 	.word	0x00000000


	//----- nvinfo : EIATTR_MIN_STACK_SIZE
	.align		4
.L_19:
        /*0078*/ 	.byte	0x04, 0x12
        /*007a*/ 	.short	(.L_21 - .L_20)
	.align		4
.L_20:
        /*007c*/ 	.word	index@(_Z22stencil3d_tiled_kernelPfPKfjjj)
        /*0080*/ 	.word	0x00000000


	//----- nvinfo : EIATTR_MIN_STACK_SIZE
	.align		4
.L_21:
        /*0084*/ 	.byte	0x04, 0x12
        /*0086*/ 	.short	(.L_23 - .L_22)
	.align		4
.L_22:
        /*0088*/ 	.word	index@(_Z16stencil3d_kernelPfPKfjjj)
        /*008c*/ 	.word	0x00000000
.L_23:


//--------------------- .nv.compat                --------------------------
	.section	.nv.compat,"",@"SHT_CUDA_COMPAT_INFO"
	.align	4
        /*0000*/ 	.byte	0x02, 0x09, 0x00, 0x00, 0x02, 0x02, 0x01, 0x00, 0x02, 0x05, 0x05, 0x00, 0x03, 0x07, 0x01, 0x01
        /*0010*/ 	.byte	0x02, 0x03, 0x00, 0x00, 0x02, 0x06, 0x01, 0x00, 0x04, 0x0b, 0x08, 0x00, 0x09, 0x00, 0x00, 0x00
        /*0020*/ 	.byte	0x00, 0x00, 0x00, 0x00


//--------------------- .nv.info._Z56stencil3d_tiled_thread_coarsening_register_tiling_kernelPfPKfjjj --------------------------
	.section	.nv.info._Z56stencil3d_tiled_thread_coarsening_register_tiling_kernelPfPKfjjj,"",@"SHT_CUDA_INFO"
	.sectionflags	@""
	.align	4


	//----- nvinfo : EIATTR_CUDA_API_VERSION
	.align		4
        /*0000*/ 	.byte	0x04, 0x37
        /*0002*/ 	.short	(.L_25 - .L_24)
.L_24:
        /*0004*/ 	.word	0x00000082


	//----- nvinfo : EIATTR_KPARAM_INFO
	.align		4
.L_25:
        /*0008*/ 	.byte	0x04, 0x17
        /*000a*/ 	.short	(.L_27 - .L_26)
.L_26:
        /*000c*/ 	.word	0x00000000
        /*0010*/ 	.short	0x0004
        /*0012*/ 	.short	0x0018
        /*0014*/ 	.byte	0x00, 0xf0, 0x11, 0x00


	//----- nvinfo : EIATTR_KPARAM_INFO
	.align		4
.L_27:
        /*0018*/ 	.byte	0x04, 0x17
        /*001a*/ 	.short	(.L_29 - .L_28)
.L_28:
        /*001c*/ 	.word	0x00000000
        /*0020*/ 	.short	0x0003
        /*0022*/ 	.short	0x0014
        /*0024*/ 	.byte	0x00, 0xf0, 0x11, 0x00


	//----- nvinfo : EIATTR_KPARAM_INFO
	.align		4
.L_29:
        /*0028*/ 	.byte	0x04, 0x17
        /*002a*/ 	.short	(.L_31 - .L_30)
.L_30:
        /*002c*/ 	.word	0x00000000
        /*0030*/ 	.short	0x0002
        /*0032*/ 	.short	0x0010
        /*0034*/ 	.byte	0x00, 0xf0, 0x11, 0x00


	//----- nvinfo : EIATTR_KPARAM_INFO
	.align		4
.L_31:
        /*0038*/ 	.byte	0x04, 0x17
        /*003a*/ 	.short	(.L_33 - .L_32)
.L_32:
        /*003c*/ 	.word	0x00000000
        /*0040*/ 	.short	0x0001
        /*0042*/ 	.short	0x0008
        /*0044*/ 	.byte	0x00, 0xf5, 0x21, 0x00


	//----- nvinfo : EIATTR_KPARAM_INFO
	.align		4
.L_33:
        /*0048*/ 	.byte	0x04, 0x17
        /*004a*/ 	.short	(.L_35 - .L_34)
.L_34:
        /*004c*/ 	.word	0x00000000
        /*0050*/ 	.short	0x0000
        /*0052*/ 	.short	0x0000
        /*0054*/ 	.byte	0x00, 0xf5, 0x21, 0x00


	//----- nvinfo : EIATTR_SPARSE_MMA_MASK
	.align		4
.L_35:
        /*0058*/ 	.byte	0x03, 0x50
        /*005a*/ 	.short	0x0000


	//----- nvinfo : EIATTR_MAXREG_COUNT
	.align		4
        /*005c*/ 	.byte	0x03, 0x1b
        /*005e*/ 	.short	0x00ff


	//----- nvinfo : EIATTR_NUM_BARRIERS
	.align		4
        /*0060*/ 	.byte	0x02, 0x4c
        /*0062*/ 	.byte	0x01
	.zero		1


	//----- nvinfo : EIATTR_MERCURY_ISA_VERSION
	.align		4
        /*0064*/ 	.byte	0x03, 0x5f
        /*0066*/ 	.short	0x0101


	//----- nvinfo : EIATTR_VRC_CTA_INIT_COUNT
	.align		4
        /*0068*/ 	.byte	0x02, 0x4a
	.zero		1
	.zero		1


	//----- nvinfo : EIATTR_EXIT_INSTR_OFFSETS
	.align		4
        /*006c*/ 	.byte	0x04, 0x1c
        /*006e*/ 	.short	(.L_37 - .L_36)


	//   ....[0]....
.L_36:
        /*0070*/ 	.word	0x00000ef0


	//----- nvinfo : EIATTR_CRS_STACK_SIZE
	.align		4
.L_37:
        /*0074*/ 	.byte	0x04, 0x1e
        /*0076*/ 	.short	(.L_39 - .L_38)
.L_38:
        /*0078*/ 	.word	0x00000000


	//----- nvinfo : EIATTR_CBANK_PARAM_SIZE
	.align		4
.L_39:
        /*007c*/ 	.byte	0x03, 0x19
        /*007e*/ 	.short	0x001c


	//----- nvinfo : EIATTR_PARAM_CBANK
	.align		4
        /*0080*/ 	.byte	0x04, 0x0a
        /*0082*/ 	.short	(.L_41 - .L_40)
	.align		4
.L_40:
        /*0084*/ 	.word	index@(.nv.constant0._Z56stencil3d_tiled_thread_coarsening_register_tiling_kernelPfPKfjjj)
        /*0088*/ 	.short	0x0380
        /*008a*/ 	.short	0x001c


	//----- nvinfo : EIATTR_SW_WAR
	.align		4
.L_41:
        /*008c*/ 	.byte	0x04, 0x36
        /*008e*/ 	.short	(.L_43 - .L_42)
.L_42:
        /*0090*/ 	.word	0x00000008
.L_43:


//--------------------- .nv.info._Z40stencil3d_tiled_thread_coarsening_kernelPfPKfjjj --------------------------
	.section	.nv.info._Z40stencil3d_tiled_thread_coarsening_kernelPfPKfjjj,"",@"SHT_CUDA_INFO"
	.sectionflags	@""
	.align	4


	//----- nvinfo : EIATTR_CUDA_API_VERSION
	.align		4
        /*0000*/ 	.byte	0x04, 0x37
        /*0002*/ 	.short	(.L_45 - .L_44)
.L_44:
        /*0004*/ 	.word	0x00000082


	//----- nvinfo : EIATTR_KPARAM_INFO
	.align		4
.L_45:
        /*0008*/ 	.byte	0x04, 0x17
        /*000a*/ 	.short	(.L_47 - .L_46)
.L_46:
        /*000c*/ 	.word	0x00000000
        /*0010*/ 	.short	0x0004
        /*0012*/ 	.short	0x0018
        /*0014*/ 	.byte	0x00, 0xf0, 0x11, 0x00


	//----- nvinfo : EIATTR_KPARAM_INFO
	.align		4
.L_47:
        /*0018*/ 	.byte	0x04, 0x17
        /*001a*/ 	.short	(.L_49 - .L_48)
.L_48:
        /*001c*/ 	.word	0x00000000
        /*0020*/ 	.short	0x0003
        /*0022*/ 	.short	0x0014
        /*0024*/ 	.byte	0x00, 0xf0, 0x11, 0x00


	//----- nvinfo : EIATTR_KPARAM_INFO
	.align		4
.L_49:
        /*0028*/ 	.byte	0x04, 0x17
        /*002a*/ 	.short	(.L_51 - .L_50)
.L_50:
        /*002c*/ 	.word	0x00000000
        /*0030*/ 	.short	0x0002
        /*0032*/ 	.short	0x0010
        /*0034*/ 	.byte	0x00, 0xf0, 0x11, 0x00


	//----- nvinfo : EIATTR_KPARAM_INFO
	.align		4
.L_51:
        /*0038*/ 	.byte	0x04, 0x17
        /*003a*/ 	.short	(.L_53 - .L_52)
.L_52:
        /*003c*/ 	.word	0x00000000
        /*0040*/ 	.short	0x0001
        /*0042*/ 	.short	0x0008
        /*0044*/ 	.byte	0x00, 0xf5, 0x21, 0x00


	//----- nvinfo : EIATTR_KPARAM_INFO
	.align		4
.L_53:
        /*0048*/ 	.byte	0x04, 0x17
        /*004a*/ 	.short	(.L_55 - .L_54)
.L_54:
        /*004c*/ 	.word	0x00000000
        /*0050*/ 	.short	0x0000
        /*0052*/ 	.short	0x0000
        /*0054*/ 	.byte	0x00, 0xf5, 0x21, 0x00


	//----- nvinfo : EIATTR_SPARSE_MMA_MASK
	.align		4
.L_55:
        /*0058*/ 	.byte	0x03, 0x50
        /*005a*/ 	.short	0x0000


	//----- nvinfo : EIATTR_MAXREG_COUNT
	.align		4
        /*005c*/ 	.byte	0x03, 0x1b
        /*005e*/ 	.short	0x00ff


	//----- nvinfo : EIATTR_NUM_BARRIERS
	.align		4
        /*0060*/ 	.byte	0x02, 0x4c
        /*0062*/ 	.byte	0x01
	.zero		1


	//----- nvinfo : EIATTR_MERCURY_ISA_VERSION
	.align		4
        /*0064*/ 	.byte	0x03, 0x5f
        /*0066*/ 	.short	0x0101


	//----- nvinfo : EIATTR_VRC_CTA_INIT_COUNT
	.align		4
        /*0068*/ 	.byte	0x02, 0x4a
	.zero		1
	.zero		1


	//----- nvinfo : EIATTR_EXIT_INSTR_OFFSETS
	.align		4
        /*006c*/ 	.byte	0x04, 0x1c
        /*006e*/ 	.short	(.L_57 - .L_56)


	//   ....[0]....
.L_56:
        /*0070*/ 	.word	0x00001120


	//----- nvinfo : EIATTR_CRS_STACK_SIZE
	.align		4
.L_57:
        /*0074*/ 	.byte	0x04, 0x1e
        /*0076*/ 	.short	(.L_59 - .L_58)
.L_58:
        /*0078*/ 	.word	0x00000000


	//----- nvinfo : EIATTR_CBANK_PARAM_SIZE
	.align		4
.L_59:
        /*007c*/ 	.byte	0x03, 0x19
        /*007e*/ 	.short	0x001c


	//----- nvinfo : EIATTR_PARAM_CBANK
	.align		4
        /*0080*/ 	.byte	0x04, 0x0a
        /*0082*/ 	.short	(.L_61 - .L_60)
	.align		4
.L_60:
        /*0084*/ 	.word	index@(.nv.constant0._Z40stencil3d_tiled_thread_coarsening_kernelPfPKfjjj)
        /*0088*/ 	.short	0x0380
        /*008a*/ 	.short	0x001c


	//----- nvinfo : EIATTR_SW_WAR
	.align		4
.L_61:
        /*008c*/ 	.byte	0x04, 0x36
        /*008e*/ 	.short	(.L_63 - .L_62)
.L_62:
        /*0090*/ 	.word	0x00000008
.L_63:


//--------------------- .nv.info._Z22stencil3d_tiled_kernelPfPKfjjj --------------------------
	.section	.nv.info._Z22stencil3d_tiled_kernelPfPKfjjj,"",@"SHT_CUDA_INFO"
	.sectionflags	@""
	.align	4


	//----- nvinfo : EIATTR_CUDA_API_VERSION
	.align		4
        /*0000*/ 	.byte	0x04, 0x37
        /*0002*/ 	.short	(.L_65 - .L_64)
.L_64:
        /*0004*/ 	.word	0x00000082


	//----- nvinfo : EIATTR_KPARAM_INFO
	.align		4
.L_65:
        /*0008*/ 	.byte	0x04, 0x17
        /*000a*/ 	.short	(.L_67 - .L_66)
.L_66:
        /*000c*/ 	.word	0x00000000
        /*0010*/ 	.short	0x0004
        /*0012*/ 	.short	0x0018
        /*0014*/ 	.byte	0x00, 0xf0, 0x11, 0x00


	//----- nvinfo : EIATTR_KPARAM_INFO
	.align		4
.L_67:
        /*0018*/ 	.byte	0x04, 0x17
        /*001a*/ 	.short	(.L_69 - .L_68)
.L_68:
        /*001c*/ 	.word	0x00000000
        /*0020*/ 	.short	0x0003
        /*0022*/ 	.short	0x0014
        /*0024*/ 	.byte	0x00, 0xf0, 0x11, 0x00


	//----- nvinfo : EIATTR_KPARAM_INFO
	.align		4
.L_69:
        /*0028*/ 	.byte	0x04, 0x17
        /*002a*/ 	.short	(.L_71 - .L_70)
.L_70:
        /*002c*/ 	.word	0x00000000
        /*0030*/ 	.short	0x0002
        /*0032*/ 	.short	0x0010
        /*0034*/ 	.byte	0x00, 0xf0, 0x11, 0x00


	//----- nvinfo : EIATTR_KPARAM_INFO
	.align		4
.L_71:
        /*0038*/ 	.byte	0x04, 0x17
        /*003a*/ 	.short	(.L_73 - .L_72)
.L_72:
        /*003c*/ 	.word	0x00000000
        /*0040*/ 	.short	0x0001
        /*0042*/ 	.short	0x0008
        /*0044*/ 	.byte	0x00, 0xf5, 0x21, 0x00


	//----- nvinfo : EIATTR_KPARAM_INFO
	.align		4
.L_73:
        /*0048*/ 	.byte	0x04, 0x17
        /*004a*/ 	.short	(.L_75 - .L_74)
.L_74:
        /*004c*/ 	.word	0x00000000
        /*0050*/ 	.short	0x0000
        /*0052*/ 	.short	0x0000
        /*0054*/ 	.byte	0x00, 0xf5, 0x21, 0x00


	//----- nvinfo : EIATTR_SPARSE_MMA_MASK
	.align		4
.L_75:
        /*0058*/ 	.byte	0x03, 0x50
        /*005a*/ 	.short	0x0000


	//----- nvinfo : EIATTR_MAXREG_COUNT
	.align		4
        /*005c*/ 	.byte	0x03, 0x1b
        /*005e*/ 	.short	0x00ff


	//----- nvinfo : EIATTR_NUM_BARRIERS
	.align		4
        /*0060*/ 	.byte	0x02, 0x4c
        /*0062*/ 	.byte	0x01
	.zero		1


	//----- nvinfo : EIATTR_MERCURY_ISA_VERSION
	.align		4
        /*0064*/ 	.byte	0x03, 0x5f
        /*0066*/ 	.short	0x0101


	//----- nvinfo : EIATTR_VRC_CTA_INIT_COUNT
	.align		4
        /*0068*/ 	.byte	0x02, 0x4a
	.zero		1
	.zero		1


	//----- nvinfo : EIATTR_EXIT_INSTR_OFFSETS
	.align		4
        /*006c*/ 	.byte	0x04, 0x1c
        /*006e*/ 	.short	(.L_77 - .L_76)


	//   ....[0]....
.L_76:
        /*0070*/ 	.word	0x00000280


	//   ....[1]....
        /*0074*/ 	.word	0x00000510


	//   ....[2]....
        /*0078*/ 	.word	0x00000570


	//----- nvinfo : EIATTR_CRS_STACK_SIZE
	.align		4
.L_77:
        /*007c*/ 	.byte	0x04, 0x1e
        /*007e*/ 	.short	(.L_79 - .L_78)
.L_78:
        /*0080*/ 	.word	0x00000000


	//----- nvinfo : EIATTR_CBANK_PARAM_SIZE
	.align		4
.L_79:
        /*0084*/ 	.byte	0x03, 0x19
        /*0086*/ 	.short	0x001c


	//----- nvinfo : EIATTR_PARAM_CBANK
	.align		4
        /*0088*/ 	.byte	0x04, 0x0a
        /*008a*/ 	.short	(.L_81 - .L_80)
	.align		4
.L_80:
        /*008c*/ 	.word	index@(.nv.constant0._Z22stencil3d_tiled_kernelPfPKfjjj)
        /*0090*/ 	.short	0x0380
        /*0092*/ 	.short	0x001c


	//----- nvinfo : EIATTR_SW_WAR
	.align		4
.L_81:
        /*0094*/ 	.byte	0x04, 0x36
        /*0096*/ 	.short	(.L_83 - .L_82)
.L_82:
        /*0098*/ 	.word	0x00000008
.L_83:


//--------------------- .nv.info._Z16stencil3d_kernelPfPKfjjj --------------------------
	.section	.nv.info._Z16stencil3d_kernelPfPKfjjj,"",@"SHT_CUDA_INFO"
	.sectionflags	@""
	.align	4


	//----- nvinfo : EIATTR_CUDA_API_VERSION
	.align		4
        /*0000*/ 	.byte	0x04, 0x37
        /*0002*/ 	.short	(.L_85 - .L_84)
.L_84:
        /*0004*/ 	.word	0x00000082


	//----- nvinfo : EIATTR_KPARAM_INFO
	.align		4
.L_85:
        /*0008*/ 	.byte	0x04, 0x17
        /*000a*/ 	.short	(.L_87 - .L_86)
.L_86:
        /*000c*/ 	.word	0x00000000
        /*0010*/ 	.short	0x0004
        /*0012*/ 	.short	0x0018
        /*0014*/ 	.byte	0x00, 0xf0, 0x11, 0x00


	//----- nvinfo : EIATTR_KPARAM_INFO
	.align		4
.L_87:
        /*0018*/ 	.byte	0x04, 0x17
        /*001a*/ 	.short	(.L_89 - .L_88)
.L_88:
        /*001c*/ 	.word	0x00000000
        /*0020*/ 	.short	0x0003
        /*0022*/ 	.short	0x0014
        /*0024*/ 	.byte	0x00, 0xf0, 0x11, 0x00


	//----- nvinfo : EIATTR_KPARAM_INFO
	.align		4
.L_89:
        /*0028*/ 	.byte	0x04, 0x17
        /*002a*/ 	.short	(.L_91 - .L_90)
.L_90:
        /*002c*/ 	.word	0x00000000
        /*0030*/ 	.short	0x0002
        /*0032*/ 	.short	0x0010
        /*0034*/ 	.byte	0x00, 0xf0, 0x11, 0x00


	//----- nvinfo : EIATTR_KPARAM_INFO
	.align		4
.L_91:
        /*0038*/ 	.byte	0x04, 0x17
        /*003a*/ 	.short	(.L_93 - .L_92)
.L_92:
        /*003c*/ 	.word	0x00000000
        /*0040*/ 	.short	0x0001
        /*0042*/ 	.short	0x0008
        /*0044*/ 	.byte	0x00, 0xf5, 0x21, 0x00


	//----- nvinfo : EIATTR_KPARAM_INFO
	.align		4
.L_93:
        /*0048*/ 	.byte	0x04, 0x17
        /*004a*/ 	.short	(.L_95 - .L_94)
.L_94:
        /*004c*/ 	.word	0x00000000
        /*0050*/ 	.short	0x0000
        /*0052*/ 	.short	0x0000
        /*0054*/ 	.byte	0x00, 0xf5, 0x21, 0x00


	//----- nvinfo : EIATTR_SPARSE_MMA_MASK
	.align		4
.L_95:
        /*0058*/ 	.byte	0x03, 0x50
        /*005a*/ 	.short	0x0000


	//----- nvinfo : EIATTR_MAXREG_COUNT
	.align		4
        /*005c*/ 	.byte	0x03, 0x1b
        /*005e*/ 	.short	0x00ff


	//----- nvinfo : EIATTR_MERCURY_ISA_VERSION
	.align		4
        /*0060*/ 	.byte	0x03, 0x5f
        /*0062*/ 	.short	0x0101


	//----- nvinfo : EIATTR_VRC_CTA_INIT_COUNT
	.align		4
        /*0064*/ 	.byte	0x02, 0x4a
	.zero		1
	.zero		1


	//----- nvinfo : EIATTR_EXIT_INSTR_OFFSETS
	.align		4
        /*0068*/ 	.byte	0x04, 0x1c
        /*006a*/ 	.short	(.L_97 - .L_96)


	//   ....[0]....
.L_96:
        /*006c*/ 	.word	0x00000120


	//   ....[1]....
        /*0070*/ 	.word	0x000005e0


	//   ....[2]....
        /*0074*/ 	.word	0x00000670


	//----- nvinfo : EIATTR_CRS_STACK_SIZE
	.align		4
.L_97:
        /*0078*/ 	.byte	0x04, 0x1e
        /*007a*/ 	.short	(.L_99 - .L_98)
.L_98:
        /*007c*/ 	.word	0x00000000


	//----- nvinfo : EIATTR_CBANK_PARAM_SIZE
	.align		4
.L_99:
        /*0080*/ 	.byte	0x03, 0x19
        /*0082*/ 	.short	0x001c


	//----- nvinfo : EIATTR_PARAM_CBANK
	.align		4
        /*0084*/ 	.byte	0x04, 0x0a
        /*0086*/ 	.short	(.L_101 - .L_100)
	.align		4
.L_100:
        /*0088*/ 	.word	index@(.nv.constant0._Z16stencil3d_kernelPfPKfjjj)
        /*008c*/ 	.short	0x0380
        /*008e*/ 	.short	0x001c


	//----- nvinfo : EIATTR_SW_WAR
	.align		4
.L_101:
        /*0090*/ 	.byte	0x04, 0x36
        /*0092*/ 	.short	(.L_103 - .L_102)
.L_102:
        /*0094*/ 	.word	0x00000008
.L_103:


//--------------------- .nv.callgraph             --------------------------
	.section	.nv.callgraph,"",@"SHT_CUDA_CALLGRAPH"
	.align	4
	.sectionentsize	8
	.align		4
        /*0000*/ 	.word	0x00000000
	.align		4
        /*0004*/ 	.word	0xffffffff
	.align		4
        /*0008*/ 	.word	0x00000000
	.align		4
        /*000c*/ 	.word	0xfffffffe
	.align		4
        /*0010*/ 	.word	0x00000000
	.align		4
        /*0014*/ 	.word	0xfffffffd
	.align		4
        /*0018*/ 	.word	0x00000000
	.align		4
        /*001c*/ 	.word	0xfffffffc


//--------------------- .text._Z56stencil3d_tiled_thread_coarsening_register_tiling_kernelPfPKfjjj --------------------------
	.section	.text._Z56stencil3d_tiled_thread_coarsening_register_tiling_kernelPfPKfjjj,"ax",@progbits
	.align	128
        .global         _Z56stencil3d_tiled_thread_coarsening_register_tiling_kernelPfPKfjjj
        .type           _Z56stencil3d_tiled_thread_coarsening_register_tiling_kernelPfPKfjjj,@function
        .size           _Z56stencil3d_tiled_thread_coarsening_register_tiling_kernelPfPKfjjj,(.L_x_36 - _Z56stencil3d_tiled_thread_coarsening_register_tiling_kernelPfPKfjjj)
        .other          _Z56stencil3d_tiled_thread_coarsening_register_tiling_kernelPfPKfjjj,@"STO_CUDA_ENTRY STV_DEFAULT"
_Z56stencil3d_tiled_thread_coarsening_register_tiling_kernelPfPKfjjj:
.text._Z56stencil3d_tiled_thread_coarsening_register_tiling_kernelPfPKfjjj:
[----:B------:R-:W-:Y:S01]  /*0000*/  LDC R1, c[0x0][0x37c] ;  /* 0x0000df00ff017b82 */ /* 0x000fe20000000800 */
[----:B------:R-:W0:Y:S07]  /*0010*/  S2R R21, SR_CTAID.Y ;  /* 0x0000000000157919 */ /* 0x000e2e0000002600 */
[----:B------:R-:W1:Y:S01]  /*0020*/  S2UR UR10, SR_CTAID.Z ;  /* 0x00000000000a79c3 */ /* 0x000e620000002700 */
[----:B------:R-:W2:Y:S01]  /*0030*/  LDCU.64 UR8, c[0x0][0x358] ;  /* 0x00006b00ff0877ac */ /* 0x000ea20008000a00 */
[----:B------:R-:W0:Y:S01]  /*0040*/  S2R R12, SR_TID.Y ;  /* 0x00000000000c7919 */ /* 0x000e220000002200 */
[----:B------:R-:W3:Y:S05]  /*0050*/  S2R R19, SR_TID.X ;  /* 0x0000000000137919 */ /* 0x000eea0000002100 */
[----:B------:R-:W4:Y:S01]  /*0060*/  LDC.64 R14, c[0x0][0x390] ;  /* 0x0000e400ff0e7b82 */ /* 0x000f220000000a00 */
[----:B------:R-:W2:Y:S07]  /*0070*/  S2R R13, SR_CTAID.X ;  /* 0x00000000000d7919 */ /* 0x000eae0000002500 */
[----:B------:R-:W2:Y:S01]  /*0080*/  LDC R16, c[0x0][0x398] ;  /* 0x0000e600ff107b82 */ /* 0x000ea20000000800 */
[----:B-1----:R-:W-:-:S04]  /*0090*/  UIMAD UR4, UR10, 0xc, URZ ;  /* 0x0000000c0a0478a4 */ /* 0x002fc8000f8e02ff */
[----:B------:R-:W-:Y:S02]  /*00a0*/  UIADD3 UR6, UPT, UPT, UR4, -0x1, URZ ;  /* 0xffffffff04067890 */ /* 0x000fe4000fffe0ff */
[----:B------:R-:W-:Y:S01]  /*00b0*/  UIADD3 UR5, UPT, UPT, UR4, -0x2, URZ ;  /* 0xfffffffe04057890 */ /* 0x000fe2000fffe0ff */
[----:B----4-:R-:W-:Y:S01]  /*00c0*/  IMAD R2, R15, R14, RZ ;  /* 0x0000000e0f027224 */ /* 0x010fe200078e02ff */
[----:B------:R-:W-:Y:S01]  /*00d0*/  UIADD3 UR7, UPT, UPT, UR4, 0x1, URZ ;  /* 0x0000000104077890 */ /* 0x000fe2000fffe0ff */
[----:B0-----:R-:W-:Y:S02]  /*00e0*/  IMAD R0, R21, 0xc, R12 ;  /* 0x0000000c15007824 */ /* 0x001fe400078e020c */
[----:B---3--:R-:W-:-:S03]  /*00f0*/  VIADD R22, R19, 0xfffffffe ;  /* 0xfffffffe13167836 */ /* 0x008fc60000000000 */
[----:B------:R-:W-:Y:S02]  /*0100*/  IADD3 R3, PT, PT, R0, -0x2, RZ ;  /* 0xfffffffe00037810 */ /* 0x000fe40007ffe0ff */
[C---:B--2---:R-:W-:Y:S01]  /*0110*/  ISETP.LE.U32.AND P2, PT, R16.reuse, UR6, PT ;  /* 0x0000000610007c0c */ /* 0x044fe2000bf43070 */
[----:B------:R-:W-:Y:S01]  /*0120*/  IMAD R5, R13, 0xc, R22 ;  /* 0x0000000c0d057824 */ /* 0x000fe200078e0216 */
[----:B------:R-:W-:Y:S02]  /*0130*/  ISETP.GE.U32.AND P0, PT, R3, R15, PT ;  /* 0x0000000f0300720c */ /* 0x000fe40003f06070 */
[----:B------:R-:W-:Y:S02]  /*0140*/  ISETP.EQ.OR P2, PT, RZ, UR10, P2 ;  /* 0x0000000aff007c0c */ /* 0x000fe40009742670 */
[----:B------:R-:W-:Y:S02]  /*0150*/  ISETP.LE.U32.OR P1, PT, R16, UR4, P0 ;  /* 0x0000000410007c0c */ /* 0x000fe40008723470 */
[----:B------:R-:W-:-:S02]  /*0160*/  ISETP.LT.U32.OR P2, PT, R0, 0x2, P2 ;  /* 0x000000020000780c */ /* 0x000fc40001741470 */
[----:B------:R-:W-:Y:S02]  /*0170*/  ISETP.LT.U32.OR P1, PT, R0, 0x2, P1 ;  /* 0x000000020000780c */ /* 0x000fe40000f21470 */
[----:B------:R-:W-:Y:S02]  /*0180*/  ISETP.LE.U32.AND P3, PT, R16, UR5, PT ;  /* 0x0000000510007c0c */ /* 0x000fe4000bf63070 */
[----:B------:R-:W-:Y:S02]  /*0190*/  ISETP.LT.OR P1, PT, R5, RZ, P1 ;  /* 0x000000ff0500720c */ /* 0x000fe40000f21670 */
[----:B------:R-:W-:Y:S02]  /*01a0*/  ISETP.GE.U32.OR P2, PT, R3, R15, P2 ;  /* 0x0000000f0300720c */ /* 0x000fe40001746470 */
[----:B------:R-:W-:Y:S02]  /*01b0*/  ISETP.GE.U32.OR P1, PT, R5, R14, P1 ;  /* 0x0000000e0500720c */ /* 0x000fe40000f26470 */
[----:B------:R-:W-:-:S02]  /*01c0*/  ISETP.EQ.OR P3, PT, RZ, UR10, P3 ;  /* 0x0000000aff007c0c */ /* 0x000fc40009f62670 */
[C---:B------:R-:W-:Y:S02]  /*01d0*/  ISETP.LT.OR P2, PT, R5.reuse, RZ, P2 ;  /* 0x000000ff0500720c */ /* 0x040fe40001741670 */
[----:B------:R-:W-:Y:S02]  /*01e0*/  ISETP.LT.U32.OR P4, PT, R0, 0x2, P3 ;  /* 0x000000020000780c */ /* 0x000fe40001f81470 */
[-C--:B------:R-:W-:Y:S02]  /*01f0*/  ISETP.GE.U32.OR P2, PT, R5, R14.reuse, P2 ;  /* 0x0000000e0500720c */ /* 0x080fe40001746470 */
[C---:B------:R-:W-:Y:S02]  /*0200*/  ISETP.GE.U32.OR P4, PT, R3.reuse, R15, P4 ;  /* 0x0000000f0300720c */ /* 0x040fe40002786470 */
[----:B------:R-:W-:Y:S01]  /*0210*/  ISETP.LE.U32.OR P3, PT, R16, UR7, P0 ;  /* 0x0000000710007c0c */ /* 0x000fe20008763470 */
[----:B------:R-:W0:Y:S01]  /*0220*/  @!P1 LDC.64 R24, c[0x0][0x388] ;  /* 0x0000e200ff189b82 */ /* 0x000e220000000a00 */
[----:B------:R-:W-:Y:S01]  /*0230*/  @!P1 IMAD R17, R3, R14, R5 ;  /* 0x0000000e03119224 */ /* 0x000fe200078e0205 */
[----:B------:R-:W-:-:S02]  /*0240*/  ISETP.LT.OR P4, PT, R5, RZ, P4 ;  /* 0x000000ff0500720c */ /* 0x000fc40002781670 */
[----:B------:R-:W-:Y:S01]  /*0250*/  ISETP.LT.U32.OR P3, PT, R0, 0x2, P3 ;  /* 0x000000020000780c */ /* 0x000fe20001f61470 */
[----:B------:R-:W-:Y:S01]  /*0260*/  @!P1 IMAD R17, R2, UR4, R17 ;  /* 0x0000000402119c24 */ /* 0x000fe2000f8e0211 */
[CC--:B------:R-:W-:Y:S02]  /*0270*/  ISETP.GE.U32.OR P4, PT, R5.reuse, R14.reuse, P4 ;  /* 0x0000000e0500720c */ /* 0x0c0fe40002786470 */
[----:B------:R-:W-:Y:S01]  /*0280*/  ISETP.LT.OR P3, PT, R5, RZ, P3 ;  /* 0x000000ff0500720c */ /* 0x000fe20001f61670 */
[-C--:B------:R-:W-:Y:S01]  /*0290*/  @!P2 IMAD R27, R3, R14.reuse, R5 ;  /* 0x0000000e031ba224 */ /* 0x080fe200078e0205 */
[----:B------:R-:W1:Y:S02]  /*02a0*/  @!P2 LDC.64 R8, c[0x0][0x388] ;  /* 0x0000e200ff08ab82 */ /* 0x000e640000000a00 */
[----:B------:R-:W-:Y:S01]  /*02b0*/  ISETP.GE.U32.OR P3, PT, R5, R14, P3 ;  /* 0x0000000e0500720c */ /* 0x000fe20001f66470 */
[----:B0-----:R-:W-:-:S06]  /*02c0*/  @!P1 IMAD.WIDE.U32 R24, R17, 0x4, R24 ;  /* 0x0000000411189825 */ /* 0x001fcc00078e0018 */
[----:B------:R-:W0:Y:S01]  /*02d0*/  @!P4 LDC.64 R6, c[0x0][0x388] ;  /* 0x0000e200ff06cb82 */ /* 0x000e220000000a00 */
[----:B------:R2:W3:Y:S01]  /*02e0*/  @!P1 LDG.E R23, desc[UR8][R24.64] ;  /* 0x0000000818179981 */ /* 0x0004e2000c1e1900 */
[----:B------:R-:W-:-:S06]  /*02f0*/  @!P2 IMAD R27, R2, UR6, R27 ;  /* 0x00000006021bac24 */ /* 0x000fcc000f8e021b */
[----:B------:R-:W4:Y:S08]  /*0300*/  S2UR UR6, SR_CgaCtaId ;  /* 0x00000000000679c3 */ /* 0x000f300000008800 */
[----:B------:R-:W2:Y:S01]  /*0310*/  @!P3 LDC.64 R10, c[0x0][0x388] ;  /* 0x0000e200ff0abb82 */ /* 0x000ea20000000a00 */
[----:B------:R-:W-:Y:S02]  /*0320*/  @!P4 IMAD R17, R3, R14, R5 ;  /* 0x0000000e0311c224 */ /* 0x000fe400078e0205 */
[----:B------:R-:W-:-:S02]  /*0330*/  HFMA2 R18, -RZ, RZ, 0, 0 ;  /* 0x00000000ff127431 */ /* 0x000fc400000001ff */
[----:B------:R-:W-:Y:S01]  /*0340*/  @!P4 IMAD R17, R2, UR5, R17 ;  /* 0x000000050211cc24 */ /* 0x000fe2000f8e0211 */
[----:B------:R-:W-:Y:S01]  /*0350*/  UMOV UR5, 0x400 ;  /* 0x0000040000057882 */ /* 0x000fe20000000000 */
[----:B------:R-:W-:Y:S01]  /*0360*/  MOV R4, UR7 ;  /* 0x0000000700047c02 */ /* 0x000fe20008000f00 */
[----:B------:R-:W-:Y:S02]  /*0370*/  @!P3 IMAD R29, R3, R14, R5 ;  /* 0x0000000e031db224 */ /* 0x000fe400078e0205 */
[----:B------:R-:W-:Y:S01]  /*0380*/  IMAD.MOV.U32 R20, RZ, RZ, RZ ;  /* 0x000000ffff147224 */ /* 0x000fe200078e00ff */
[----:B------:R-:W-:Y:S01]  /*0390*/  IADD3 R16, PT, PT, R16, -0x2, RZ ;  /* 0xfffffffe10107810 */ /* 0x000fe20007ffe0ff */
[----:B-1----:R-:W-:Y:S01]  /*03a0*/  @!P2 IMAD.WIDE.U32 R8, R27, 0x4, R8 ;  /* 0x000000041b08a825 */ /* 0x002fe200078e0008 */
[----:B------:R-:W1:Y:S01]  /*03b0*/  LDCU UR7, c[0x0][0x394] ;  /* 0x00007280ff0777ac */ /* 0x000e620008000800 */
[----:B----4-:R-:W-:Y:S02]  /*03c0*/  ULEA UR5, UR6, UR5, 0x18 ;  /* 0x0000000506057291 */ /* 0x010fe4000f8ec0ff */
[----:B0-----:R-:W-:Y:S01]  /*03d0*/  @!P4 IMAD.WIDE.U32 R6, R17, 0x4, R6 ;  /* 0x000000041106c825 */ /* 0x001fe200078e0006 */
[----:B------:R0:W5:Y:S01]  /*03e0*/  @!P2 LDG.E R18, desc[UR8][R8.64] ;  /* 0x000000080812a981 */ /* 0x000162000c1e1900 */
[----:B------:R-:W-:-:S02]  /*03f0*/  ISETP.GE.U32.AND P2, PT, R12, 0xe, PT ;  /* 0x0000000e0c00780c */ /* 0x000fc40003f46070 */
[----:B------:R-:W-:Y:S01]  /*0400*/  @!P3 IMAD R29, R2, R4, R29 ;  /* 0x00000004021db224 */ /* 0x000fe200078e021d */
[----:B--2---:R-:W-:Y:S01]  /*0410*/  LEA R24, R12, UR5, 0x6 ;  /* 0x000000050c187c11 */ /* 0x004fe2000f8e30ff */
[----:B------:R-:W-:Y:S01]  /*0420*/  IMAD.MOV.U32 R17, RZ, RZ, RZ ;  /* 0x000000ffff117224 */ /* 0x000fe200078e00ff */
[----:B------:R-:W-:Y:S01]  /*0430*/  UIADD3 UR6, UPT, UPT, UR4, 0x3, URZ ;  /* 0x0000000304067890 */ /* 0x000fe2000fffe0ff */
[----:B------:R-:W-:Y:S01]  /*0440*/  @!P3 IMAD.WIDE.U32 R10, R29, 0x4, R10 ;  /* 0x000000041d0ab825 */ /* 0x000fe200078e000a */
[----:B------:R2:W5:Y:S01]  /*0450*/  @!P4 LDG.E R20, desc[UR8][R6.64] ;  /* 0x000000080614c981 */ /* 0x000562000c1e1900 */
[----:B------:R-:W-:Y:S01]  /*0460*/  UIADD3 UR4, UPT, UPT, UR4, 0x2, URZ ;  /* 0x0000000204047890 */ /* 0x000fe2000fffe0ff */
[----:B------:R-:W-:Y:S01]  /*0470*/  ISETP.LT.U32.AND P2, PT, R22, 0xc, !P2 ;  /* 0x0000000c1600780c */ /* 0x000fe20005741070 */
[C---:B------:R-:W-:Y:S01]  /*0480*/  IMAD R25, R15.reuse, UR10, RZ ;  /* 0x0000000a0f197c24 */ /* 0x040fe2000f8e02ff */
[----:B------:R4:W5:Y:S01]  /*0490*/  @!P3 LDG.E R17, desc[UR8][R10.64] ;  /* 0x000000080a11b981 */ /* 0x000962000c1e1900 */
[--C-:B0-----:R-:W-:Y:S01]  /*04a0*/  IMAD R8, R15, UR6, R12.reuse ;  /* 0x000000060f087c24 */ /* 0x101fe2000f8e020c */
[----:B------:R-:W0:Y:S01]  /*04b0*/  LDCU UR5, c[0x0][0x398] ;  /* 0x00007300ff0577ac */ /* 0x000e220008000800 */
[----:B--2---:R-:W-:Y:S01]  /*04c0*/  LEA R6, R19, R24, 0x2 ;  /* 0x0000001813067211 */ /* 0x004fe200078e10ff */
[--C-:B------:R-:W-:Y:S01]  /*04d0*/  IMAD R22, R25, 0xc, R12.reuse ;  /* 0x0000000c19167824 */ /* 0x100fe200078e020c */
[----:B------:R-:W-:Y:S01]  /*04e0*/  ISETP.GT.U32.AND P2, PT, R12, 0x1, P2 ;  /* 0x000000010c00780c */ /* 0x000fe20001744070 */
[--C-:B----4-:R-:W-:Y:S01]  /*04f0*/  IMAD R10, R15, UR4, R12.reuse ;  /* 0x000000040f0a7c24 */ /* 0x110fe2000f8e020c */
[----:B------:R-:W2:Y:S01]  /*0500*/  LDCU UR6, c[0x0][0x390] ;  /* 0x00007200ff0677ac */ /* 0x000ea20008000800 */
[----:B------:R-:W-:-:S02]  /*0510*/  IMAD R12, R4, R15, R12 ;  /* 0x0000000f040c7224 */ /* 0x000fc400078e020c */
[C---:B------:R-:W-:Y:S02]  /*0520*/  IMAD R8, R21.reuse, 0xc, R8 ;  /* 0x0000000c15087824 */ /* 0x040fe400078e0208 */
[C---:B------:R-:W-:Y:S02]  /*0530*/  IMAD R12, R21.reuse, 0xc, R12 ;  /* 0x0000000c150c7824 */ /* 0x040fe400078e020c */
[C---:B------:R-:W-:Y:S02]  /*0540*/  IMAD R22, R21.reuse, 0xc, R22 ;  /* 0x0000000c15167824 */ /* 0x040fe400078e0216 */
[----:B------:R-:W-:Y:S01]  /*0550*/  IMAD R10, R21, 0xc, R10 ;  /* 0x0000000c150a7824 */ /* 0x000fe200078e020a */
[----:B------:R-:W-:Y:S01]  /*0560*/  IADD3 R8, PT, PT, R8, -0x2, RZ ;  /* 0xfffffffe08087810 */ /* 0x000fe20007ffe0ff */
[----:B------:R-:W-:Y:S01]  /*0570*/  VIADD R22, R22, 0xfffffffe ;  /* 0xfffffffe16167836 */ /* 0x000fe20000000000 */
[----:B------:R-:W-:Y:S01]  /*0580*/  IADD3 R12, PT, PT, R12, -0x2, RZ ;  /* 0xfffffffe0c0c7810 */ /* 0x000fe20007ffe0ff */
[----:B------:R-:W-:-:S02]  /*0590*/  VIADD R10, R10, 0xfffffffe ;  /* 0xfffffffe0a0a7836 */ /* 0x000fc40000000000 */
[-CC-:B------:R-:W-:Y:S02]  /*05a0*/  IMAD R22, R22, R14.reuse, R19.reuse ;  /* 0x0000000e16167224 */ /* 0x180fe400078e0213 */
[-CC-:B------:R-:W-:Y:S02]  /*05b0*/  IMAD R8, R8, R14.reuse, R19.reuse ;  /* 0x0000000e08087224 */ /* 0x180fe400078e0213 */
[-CC-:B------:R-:W-:Y:S02]  /*05c0*/  IMAD R10, R10, R14.reuse, R19.reuse ;  /* 0x0000000e0a0a7224 */ /* 0x180fe400078e0213 */
[----:B------:R-:W-:Y:S02]  /*05d0*/  IMAD R12, R12, R14, R19 ;  /* 0x0000000e0c0c7224 */ /* 0x000fe400078e0213 */
[C---:B------:R-:W-:Y:S02]  /*05e0*/  IMAD R7, R13.reuse, 0xc, R22 ;  /* 0x0000000c0d077824 */ /* 0x040fe400078e0216 */
[----:B------:R-:W-:-:S02]  /*05f0*/  IMAD R9, R13, 0xc, R8 ;  /* 0x0000000c0d097824 */ /* 0x000fc400078e0208 */
[C---:B------:R-:W-:Y:S01]  /*0600*/  IMAD R11, R13.reuse, 0xc, R10 ;  /* 0x0000000c0d0b7824 */ /* 0x040fe200078e020a */
[----:B------:R-:W-:Y:S01]  /*0610*/  IADD3 R10, PT, PT, R14, -0x2, RZ ;  /* 0xfffffffe0e0a7810 */ /* 0x000fe20007ffe0ff */
[----:B------:R-:W-:Y:S02]  /*0620*/  IMAD R13, R13, 0xc, R12 ;  /* 0x0000000c0d0d7824 */ /* 0x000fe400078e020c */
[----:B------:R-:W-:Y:S02]  /*0630*/  VIADD R8, R15, 0xfffffffe ;  /* 0xfffffffe0f087836 */ /* 0x000fe40000000000 */
[----:B------:R-:W-:Y:S01]  /*0640*/  IMAD.MOV.U32 R12, RZ, RZ, RZ ;  /* 0x000000ffff0c7224 */ /* 0x000fe200078e00ff */
[----:B------:R-:W-:Y:S01]  /*0650*/  UMOV UR4, 0x3 ;  /* 0x0000000300047882 */ /* 0x000fe20000000000 */
[----:B0123--:R3:W-:Y:S05]  /*0660*/  @!P1 STS [R6], R23 ;  /* 0x0000001706009388 */ /* 0x00f7ea0000000800 */
.L_x_13:
[----:B------:R-:W-:-:S05]  /*0670*/  VIADD R14, R4, 0x1 ;  /* 0x00000001040e7836 */ /* 0x000fca0000000000 */
[----:B------:R-:W-:-:S04]  /*0680*/  ISETP.GE.U32.OR P0, PT, R14, UR5, P0 ;  /* 0x000000050e007c0c */ /* 0x000fc80008706470 */
[----:B------:R-:W-:-:S04]  /*0690*/  ISETP.LT.U32.OR P0, PT, R0, 0x2, P0 ;  /* 0x000000020000780c */ /* 0x000fc80000701470 */
[----:B------:R-:W-:-:S04]  /*06a0*/  ISETP.LT.OR P0, PT, R5, RZ, P0 ;  /* 0x000000ff0500720c */ /* 0x000fc80000701670 */
[----:B------:R-:W-:-:S13]  /*06b0*/  ISETP.GE.U32.OR P0, PT, R5, UR6, P0 ;  /* 0x0000000605007c0c */ /* 0x000fda0008706470 */
[----:B0-----:R-:W0:Y:S01]  /*06c0*/  @!P0 LDC.64 R14, c[0x0][0x388] ;  /* 0x0000e200ff0e8b82 */ /* 0x001e220000000a00 */
[----:B--2---:R-:W-:-:S05]  /*06d0*/  @!P0 IADD3 R19, PT, PT, R11, -0x2, RZ ;  /* 0xfffffffe0b138810 */ /* 0x004fca0007ffe0ff */
[----:B0-----:R-:W-:-:S05]  /*06e0*/  @!P0 IMAD.WIDE.U32 R14, R19, 0x4, R14 ;  /* 0x00000004130e8825 */ /* 0x001fca00078e000e */
[----:B------:R-:W2:Y:S01]  /*06f0*/  @!P0 LDG.E R12, desc[UR8][R14.64] ;  /* 0x000000080e0c8981 */ /* 0x000ea2000c1e1900 */
[----:B---3--:R-:W-:Y:S01]  /*0700*/  VIADD R23, R4, 0xffffffff ;  /* 0xffffffff04177836 */ /* 0x008fe20000000000 */
[----:B------:R-:W-:Y:S04]  /*0710*/  BSSY.RECONVERGENT B1, `(.L_x_0) ;  /* 0x0000032000017945 */ /* 0x000fe80003800200 */
[----:B------:R-:W-:Y:S01]  /*0720*/  BSSY.RELIABLE B0, `(.L_x_1) ;  /* 0x0000027000007945 */ /* 0x000fe20003800100 */
[----:B------:R-:W-:Y:S01]  /*0730*/  MOV R21, R4 ;  /* 0x0000000400157202 */ /* 0x000fe20000000f00 */
[----:B------:R-:W-:Y:S01]  /*0740*/  BAR.SYNC.DEFER_BLOCKING 0x0 ;  /* 0x0000000000007b1d */ /* 0x000fe20000010000 */
[----:B------:R-:W-:-:S04]  /*0750*/  ISETP.GE.U32.AND P0, PT, R23, R16, PT ;  /* 0x000000101700720c */ /* 0x000fc80003f06070 */
[----:B------:R-:W-:-:S04]  /*0760*/  ISETP.EQ.OR P0, PT, R4, 0x1, P0 ;  /* 0x000000010400780c */ /* 0x000fc80000702670 */
[----:B------:R-:W-:-:S04]  /*0770*/  ISETP.LT.U32.OR P0, PT, R0, 0x4, P0 ;  /* 0x000000040000780c */ /* 0x000fc80000701470 */
[----:B------:R-:W-:-:S04]  /*0780*/  ISETP.GE.U32.OR P0, PT, R3, R8, P0 ;  /* 0x000000080300720c */ /* 0x000fc80000706470 */
[----:B------:R-:W-:Y:S02]  /*0790*/  ISETP.LT.OR P0, PT, R5, 0x2, P0 ;  /* 0x000000020500780c */ /* 0x000fe40000701670 */
[----:B--2---:R-:W-:-:S11]  /*07a0*/  MOV R19, R12 ;  /* 0x0000000c00137202 */ /* 0x004fd60000000f00 */
[----:B-1--4-:R-:W-:Y:S05]  /*07b0*/  @P0 BRA `(.L_x_2) ;  /* 0x0000000000680947 */ /* 0x012fea0003800000 */
[----:B------:R-:W-:Y:S05]  /*07c0*/  @!P2 BREAK.RELIABLE B0 ;  /* 0x000000000000a942 */ /* 0x000fea0003800100 */
[----:B------:R-:W-:Y:S05]  /*07d0*/  @!P2 BRA `(.L_x_3) ;  /* 0x000000000094a947 */ /* 0x000fea0003800000 */
[----:B------:R-:W-:-:S13]  /*07e0*/  ISETP.GE.U32.AND P0, PT, R5, R10, PT ;  /* 0x0000000a0500720c */ /* 0x000fda0003f06070 */
[----:B------:R-:W-:Y:S05]  /*07f0*/  @P0 BRA `(.L_x_4) ;  /* 0x0000000000600947 */ /* 0x000fea0003800000 */
[----:B------:R-:W-:Y:S04]  /*0800*/  LDS R24, [R6] ;  /* 0x0000000006187984 */ /* 0x000fe80000000800 */
[----:B------:R-:W0:Y:S04]  /*0810*/  LDS R25, [R6+0x4] ;  /* 0x0000040006197984 */ /* 0x000e280000000800 */
[----:B------:R-:W1:Y:S04]  /*0820*/  LDS R26, [R6+0x8] ;  /* 0x00000800061a7984 */ /* 0x000e680000000800 */
[----:B------:R-:W2:Y:S04]  /*0830*/  LDS R22, [R6+-0x4] ;  /* 0xfffffc0006167984 */ /* 0x000ea80000000800 */
[----:B------:R-:W3:Y:S04]  /*0840*/  LDS R14, [R6+-0x8] ;  /* 0xfffff800060e7984 */ /* 0x000ee80000000800 */
[----:B------:R-:W4:Y:S01]  /*0850*/  LDS R15, [R6+0x40] ;  /* 0x00004000060f7984 */ /* 0x000f220000000800 */
[----:B0-----:R-:W-:-:S03]  /*0860*/  FFMA R25, R25, 0.5, R24 ;  /* 0x3f00000019197823 */ /* 0x001fc60000000018 */
[----:B------:R-:W0:Y:S01]  /*0870*/  LDS R24, [R6+0x80] ;  /* 0x0000800006187984 */ /* 0x000e220000000800 */
[----:B-1----:R-:W-:-:S03]  /*0880*/  FFMA R27, R26, 0.25, R25 ;  /* 0x3e8000001a1b7823 */ /* 0x002fc60000000019 */
[----:B------:R-:W1:Y:S01]  /*0890*/  LDS R25, [R6+-0x40] ;  /* 0xffffc00006197984 */ /* 0x000e620000000800 */
[----:B--2---:R-:W-:-:S03]  /*08a0*/  FFMA R27, R22, 0.5, R27 ;  /* 0x3f000000161b7823 */ /* 0x004fc6000000001b */
[----:B------:R-:W2:Y:S01]  /*08b0*/  LDS R22, [R6+-0x80] ;  /* 0xffff800006167984 */ /* 0x000ea20000000800 */
[----:B---3--:R-:W-:-:S04]  /*08c0*/  FFMA R14, R14, 0.25, R27 ;  /* 0x3e8000000e0e7823 */ /* 0x008fc8000000001b */
[----:B----4-:R-:W-:-:S04]  /*08d0*/  FFMA R15, R15, 0.5, R14 ;  /* 0x3f0000000f0f7823 */ /* 0x010fc8000000000e */
[----:B0-----:R-:W-:-:S04]  /*08e0*/  FFMA R24, R24, 0.25, R15 ;  /* 0x3e80000018187823 */ /* 0x001fc8000000000f */
[----:B-1----:R-:W-:-:S04]  /*08f0*/  FFMA R25, R25, 0.5, R24 ;  /* 0x3f00000019197823 */ /* 0x002fc80000000018 */
[----:B--2---:R-:W-:-:S04]  /*0900*/  FFMA R22, R22, 0.25, R25 ;  /* 0x3e80000016167823 */ /* 0x004fc80000000019 */
[----:B-----5:R-:W-:-:S04]  /*0910*/  FFMA R15, R17, 0.5, R22 ;  /* 0x3f000000110f7823 */ /* 0x020fc80000000016 */
[----:B------:R-:W-:-:S04]  /*0920*/  FFMA R15, R12, 0.25, R15 ;  /* 0x3e8000000c0f7823 */ /* 0x000fc8000000000f */
[----:B------:R-:W-:-:S04]  /*0930*/  FFMA R15, R18, 0.5, R15 ;  /* 0x3f000000120f7823 */ /* 0x000fc8000000000f */
[----:B------:R-:W-:Y:S01]  /*0940*/  FFMA R25, R20, 0.25, R15 ;  /* 0x3e80000014197823 */ /* 0x000fe2000000000f */
[----:B------:R-:W-:Y:S06]  /*0950*/  BRA `(.L_x_5) ;  /* 0x00000000000c7947 */ /* 0x000fec0003800000 */
.L_x_2:
[----:B------:R-:W-:Y:S05]  /*0960*/  @!P2 BREAK.RELIABLE B0 ;  /* 0x000000000000a942 */ /* 0x000fea0003800100 */
[----:B------:R-:W-:Y:S05]  /*0970*/  @!P2 BRA `(.L_x_3) ;  /* 0x00000000002ca947 */ /* 0x000fea0003800000 */
.L_x_4:
[----:B------:R0:W1:Y:S02]  /*0980*/  LDS R25, [R6] ;  /* 0x0000000006197984 */ /* 0x0000640000000800 */
.L_x_5:
[----:B------:R-:W-:Y:S05]  /*0990*/  BSYNC.RELIABLE B0 ;  /* 0x0000000000007941 */ /* 0x000fea0003800100 */
.L_x_1:
[----:B------:R-:W-:-:S04]  /*09a0*/  ISETP.GE.U32.AND P0, PT, R3, UR7, PT ;  /* 0x0000000703007c0c */ /* 0x000fc8000bf06070 */
[----:B------:R-:W-:-:S04]  /*09b0*/  ISETP.GE.U32.OR P0, PT, R23, UR5, P0 ;  /* 0x0000000517007c0c */ /* 0x000fc80008706470 */
[----:B------:R-:W-:-:S04]  /*09c0*/  ISETP.LT.U32.OR P0, PT, R0, 0x2, P0 ;  /* 0x000000020000780c */ /* 0x000fc80000701470 */
[----:B------:R-:W-:-:S04]  /*09d0*/  ISETP.LT.OR P0, PT, R5, RZ, P0 ;  /* 0x000000ff0500720c */ /* 0x000fc80000701670 */
[----:B------:R-:W-:-:S13]  /*09e0*/  ISETP.GE.U32.OR P0, PT, R5, UR6, P0 ;  /* 0x0000000605007c0c */ /* 0x000fda0008706470 */
[----:B------:R-:W2:Y:S01]  /*09f0*/  @!P0 LDC.64 R14, c[0x0][0x380] ;  /* 0x0000e000ff0e8b82 */ /* 0x000ea20000000a00 */
[----:B------:R-:W-:-:S04]  /*0a00*/  @!P0 VIADD R23, R7, 0xfffffffe ;  /* 0xfffffffe07178836 */ /* 0x000fc80000000000 */
[----:B--2---:R-:W-:-:S05]  /*0a10*/  @!P0 IMAD.WIDE.U32 R14, R23, 0x4, R14 ;  /* 0x00000004170e8825 */ /* 0x004fca00078e000e */
[----:B-1----:R1:W-:Y:S02]  /*0a20*/  @!P0 STG.E desc[UR8][R14.64], R25 ;  /* 0x000000190e008986 */ /* 0x0023e4000c101908 */
.L_x_3:
[----:B------:R-:W-:Y:S05]  /*0a30*/  BSYNC.RECONVERGENT B1 ;  /* 0x0000000000017941 */ /* 0x000fea0003800200 */
.L_x_0:
[----:B------:R-:W-:Y:S05]  /*0a40*/  WARPSYNC.ALL ;  /* 0x0000000000007948 */ /* 0x000fea0003800000 */
[----:B------:R-:W-:Y:S01]  /*0a50*/  IADD3 R4, PT, PT, R4, 0x2, RZ ;  /* 0x0000000204047810 */ /* 0x000fe20007ffe0ff */
[----:B------:R-:W-:Y:S01]  /*0a60*/  BAR.SYNC.DEFER_BLOCKING 0x0 ;  /* 0x0000000000007b1d */ /* 0x000fe20000010000 */
[----:B------:R-:W-:-:S04]  /*0a70*/  ISETP.GE.U32.AND P0, PT, R3, UR7, PT ;  /* 0x0000000703007c0c */ /* 0x000fc8000bf06070 */
[----:B------:R-:W-:-:S04]  /*0a80*/  ISETP.GE.U32.OR P1, PT, R4, UR5, P0 ;  /* 0x0000000504007c0c */ /* 0x000fc80008726470 */
[----:B------:R-:W-:-:S04]  /*0a90*/  ISETP.LT.U32.OR P1, PT, R0, 0x2, P1 ;  /* 0x000000020000780c */ /* 0x000fc80000f21470 */
[----:B------:R-:W-:-:S04]  /*0aa0*/  ISETP.LT.OR P1, PT, R5, RZ, P1 ;  /* 0x000000ff0500720c */ /* 0x000fc80000f21670 */
[C---:B------:R-:W-:Y:S02]  /*0ab0*/  ISETP.GE.U32.OR P1, PT, R5.reuse, UR6, P1 ;  /* 0x0000000605007c0c */ /* 0x040fe40008f26470 */
[----:B------:R-:W-:Y:S01]  /*0ac0*/  ISETP.GT.AND P3, PT, R5, 0x1, PT ;  /* 0x000000010500780c */ /* 0x000fe20003f64270 */
[----:B------:R-:W-:Y:S01]  /*0ad0*/  BSSY.RECONVERGENT B1, `(.L_x_6) ;  /* 0x0000035000017945 */ /* 0x000fe20003800200 */
[----:B-----5:R2:W3:Y:S09]  /*0ae0*/  LDS R20, [R6] ;  /* 0x0000000006147984 */ /* 0x0204f20000000800 */
[----:B-1----:R-:W1:Y:S01]  /*0af0*/  @!P1 LDC.64 R14, c[0x0][0x388] ;  /* 0x0000e200ff0e9b82 */ /* 0x002e620000000a00 */
[----:B------:R-:W-:-:S05]  /*0b00*/  @!P1 IADD3 R23, PT, PT, R9, -0x2, RZ ;  /* 0xfffffffe09179810 */ /* 0x000fca0007ffe0ff */
[----:B-1----:R-:W-:-:S05]  /*0b10*/  @!P1 IMAD.WIDE.U32 R14, R23, 0x4, R14 ;  /* 0x00000004170e9825 */ /* 0x002fca00078e000e */
[----:B------:R2:W5:Y:S01]  /*0b20*/  @!P1 LDG.E R12, desc[UR8][R14.64] ;  /* 0x000000080e0c9981 */ /* 0x000562000c1e1900 */
[C---:B------:R-:W-:Y:S01]  /*0b30*/  ISETP.GE.U32.AND P1, PT, R21.reuse, R16, PT ;  /* 0x000000101500720c */ /* 0x040fe20003f26070 */
[----:B------:R-:W-:Y:S02]  /*0b40*/  BSSY.RELIABLE B2, `(.L_x_7) ;  /* 0x0000025000027945 */ /* 0x000fe40003800100 */
[----:B------:R2:W-:Y:S01]  /*0b50*/  STS [R6], R17 ;  /* 0x0000001106007388 */ /* 0x0005e20000000800 */
[----:B------:R-:W-:Y:S01]  /*0b60*/  BAR.SYNC.DEFER_BLOCKING 0x0 ;  /* 0x0000000000007b1d */ /* 0x000fe20000010000 */
[----:B------:R-:W-:-:S04]  /*0b70*/  ISETP.NE.AND P1, PT, R21, 0x1, !P1 ;  /* 0x000000011500780c */ /* 0x000fc80004f25270 */
[----:B------:R-:W-:-:S04]  /*0b80*/  ISETP.GT.U32.AND P1, PT, R0, 0x3, P1 ;  /* 0x000000030000780c */ /* 0x000fc80000f24070 */
[----:B------:R-:W-:-:S13]  /*0b90*/  ISETP.LT.U32.AND P1, PT, R3, R8, P1 ;  /* 0x000000080300720c */ /* 0x000fda0000f21070 */
[----:B--23--:R-:W-:Y:S05]  /*0ba0*/  @P1 BRA P3, `(.L_x_8) ;  /* 0x00000000000c1947 */ /* 0x00cfea0001800000 */
[----:B------:R-:W-:Y:S05]  /*0bb0*/  @!P2 BREAK.RELIABLE B2 ;  /* 0x000000000002a942 */ /* 0x000fea0003800100 */
[----:B------:R-:W-:Y:S05]  /*0bc0*/  @P2 BRA `(.L_x_9) ;  /* 0x0000000000142947 */ /* 0x000fea0003800000 */
[----:B------:R-:W-:Y:S05]  /*0bd0*/  BRA `(.L_x_10) ;  /* 0x0000000000907947 */ /* 0x000fea0003800000 */
.L_x_8:
[----:B------:R-:W-:Y:S05]  /*0be0*/  @!P2 BREAK.RELIABLE B2 ;  /* 0x000000000002a942 */ /* 0x000fea0003800100 */
[----:B------:R-:W-:Y:S05]  /*0bf0*/  @!P2 BRA `(.L_x_10) ;  /* 0x000000000088a947 */ /* 0x000fea0003800000 */
[----:B------:R-:W-:-:S13]  /*0c00*/  ISETP.GE.U32.AND P1, PT, R5, R10, PT ;  /* 0x0000000a0500720c */ /* 0x000fda0003f26070 */
[----:B------:R-:W-:Y:S05]  /*0c10*/  @!P1 BRA `(.L_x_11) ;  /* 0x0000000000089947 */ /* 0x000fea0003800000 */
.L_x_9:
[----:B------:R1:W2:Y:S01]  /*0c20*/  LDS R17, [R6] ;  /* 0x0000000006117984 */ /* 0x0002a20000000800 */
[----:B------:R-:W-:Y:S05]  /*0c30*/  BRA `(.L_x_12) ;  /* 0x0000000000547947 */ /* 0x000fea0003800000 */
.L_x_11:
[----:B------:R-:W-:Y:S04]  /*0c40*/  LDS R29, [R6] ;  /* 0x00000000061d7984 */ /* 0x000fe80000000800 */
[----:B------:R-:W1:Y:S04]  /*0c50*/  LDS R22, [R6+0x4] ;  /* 0x0000040006167984 */ /* 0x000e680000000800 */
[----:B------:R-:W2:Y:S04]  /*0c60*/  LDS R25, [R6+0x8] ;  /* 0x0000080006197984 */ /* 0x000ea80000000800 */
[----:B------:R-:W3:Y:S04]  /*0c70*/  LDS R27, [R6+-0x4] ;  /* 0xfffffc00061b7984 */ /* 0x000ee80000000800 */
[----:B------:R-:W4:Y:S04]  /*0c80*/  LDS R23, [R6+-0x8] ;  /* 0xfffff80006177984 */ /* 0x000f280000000800 */
[----:B------:R-:W0:Y:S04]  /*0c90*/  LDS R17, [R6+0x40] ;  /* 0x0000400006117984 */ /* 0x000e280000000800 */
[----:B------:R-:W0:Y:S04]  /*0ca0*/  LDS R15, [R6+0x80] ;  /* 0x00008000060f7984 */ /* 0x000e280000000800 */
[----:B------:R-:W0:Y:S01]  /*0cb0*/  LDS R14, [R6+-0x40] ;  /* 0xffffc000060e7984 */ /* 0x000e220000000800 */
[----:B-1----:R-:W-:-:S03]  /*0cc0*/  FFMA R24, R22, 0.5, R29 ;  /* 0x3f00000016187823 */ /* 0x002fc6000000001d */
[----:B------:R-:W1:Y:S01]  /*0cd0*/  LDS R22, [R6+-0x80] ;  /* 0xffff800006167984 */ /* 0x000e620000000800 */
[----:B--2---:R-:W-:-:S04]  /*0ce0*/  FFMA R24, R25, 0.25, R24 ;  /* 0x3e80000019187823 */ /* 0x004fc80000000018 */
[----:B---3--:R-:W-:-:S04]  /*0cf0*/  FFMA R24, R27, 0.5, R24 ;  /* 0x3f0000001b187823 */ /* 0x008fc80000000018 */
[----:B----4-:R-:W-:-:S04]  /*0d00*/  FFMA R24, R23, 0.25, R24 ;  /* 0x3e80000017187823 */ /* 0x010fc80000000018 */
[----:B0-----:R-:W-:-:S04]  /*0d10*/  FFMA R24, R17, 0.5, R24 ;  /* 0x3f00000011187823 */ /* 0x001fc80000000018 */
[----:B------:R-:W-:-:S04]  /*0d20*/  FFMA R15, R15, 0.25, R24 ;  /* 0x3e8000000f0f7823 */ /* 0x000fc80000000018 */
[----:B------:R-:W-:-:S04]  /*0d30*/  FFMA R15, R14, 0.5, R15 ;  /* 0x3f0000000e0f7823 */ /* 0x000fc8000000000f */
[----:B-1----:R-:W-:-:S04]  /*0d40*/  FFMA R22, R22, 0.25, R15 ;  /* 0x3e80000016167823 */ /* 0x002fc8000000000f */
[----:B------:R-:W-:-:S04]  /*0d50*/  FFMA R15, R19, 0.5, R22 ;  /* 0x3f000000130f7823 */ /* 0x000fc80000000016 */
[----:B-----5:R-:W-:-:S04]  /*0d60*/  FFMA R15, R12, 0.25, R15 ;  /* 0x3e8000000c0f7823 */ /* 0x020fc8000000000f */
[----:B------:R-:W-:-:S04]  /*0d70*/  FFMA R15, R20, 0.5, R15 ;  /* 0x3f000000140f7823 */ /* 0x000fc8000000000f */
[----:B------:R-:W-:-:S07]  /*0d80*/  FFMA R17, R18, 0.25, R15 ;  /* 0x3e80000012117823 */ /* 0x000fce000000000f */
.L_x_12:
[----:B------:R-:W-:Y:S05]  /*0d90*/  BSYNC.RELIABLE B2 ;  /* 0x0000000000027941 */ /* 0x000fea0003800100 */
.L_x_7:
[----:B------:R-:W-:-:S04]  /*0da0*/  ISETP.GE.U32.OR P1, PT, R21, UR5, P0 ;  /* 0x0000000515007c0c */ /* 0x000fc80008726470 */
[----:B------:R-:W-:-:S04]  /*0db0*/  ISETP.LT.U32.OR P1, PT, R0, 0x2, P1 ;  /* 0x000000020000780c */ /* 0x000fc80000f21470 */
[----:B------:R-:W-:-:S04]  /*0dc0*/  ISETP.LT.OR P1, PT, R5, RZ, P1 ;  /* 0x000000ff0500720c */ /* 0x000fc80000f21670 */
[----:B------:R-:W-:-:S13]  /*0dd0*/  ISETP.GE.U32.OR P1, PT, R5, UR6, P1 ;  /* 0x0000000605007c0c */ /* 0x000fda0008f26470 */
[----:B------:R-:W3:Y:S01]  /*0de0*/  @!P1 LDC.64 R14, c[0x0][0x380] ;  /* 0x0000e000ff0e9b82 */ /* 0x000ee20000000a00 */
[----:B------:R-:W-:-:S04]  /*0df0*/  @!P1 VIADD R21, R13, 0xfffffffe ;  /* 0xfffffffe0d159836 */ /* 0x000fc80000000000 */
[----:B---3--:R-:W-:-:S05]  /*0e00*/  @!P1 IMAD.WIDE.U32 R14, R21, 0x4, R14 ;  /* 0x00000004150e9825 */ /* 0x008fca00078e000e */
[----:B--2---:R2:W-:Y:S02]  /*0e10*/  @!P1 STG.E desc[UR8][R14.64], R17 ;  /* 0x000000110e009986 */ /* 0x0045e4000c101908 */
.L_x_10:
[----:B------:R-:W-:Y:S05]  /*0e20*/  BSYNC.RECONVERGENT B1 ;  /* 0x0000000000017941 */ /* 0x000fea0003800200 */
.L_x_6:
[----:B------:R-:W-:Y:S05]  /*0e30*/  WARPSYNC.ALL ;  /* 0x0000000000007948 */ /* 0x000fea0003800000 */
[----:B------:R-:W-:Y:S01]  /*0e40*/  BAR.SYNC.DEFER_BLOCKING 0x0 ;  /* 0x0000000000007b1d */ /* 0x000fe20000010000 */
[----:B------:R-:W-:Y:S01]  /*0e50*/  UIADD3 UR4, UPT, UPT, UR4, 0x2, URZ ;  /* 0x0000000204047890 */ /* 0x000fe2000fffe0ff */
[C---:B------:R-:W-:Y:S01]  /*0e60*/  LEA R9, R2.reuse, R9, 0x1 ;  /* 0x0000000902097211 */ /* 0x040fe200078e08ff */
[C---:B------:R-:W-:Y:S01]  /*0e70*/  IMAD R11, R2.reuse, 0x2, R11 ;  /* 0x00000002020b7824 */ /* 0x040fe200078e020b */
[C---:B------:R-:W-:Y:S01]  /*0e80*/  LEA R13, R2.reuse, R13, 0x1 ;  /* 0x0000000d020d7211 */ /* 0x040fe200078e08ff */
[----:B------:R-:W-:Y:S01]  /*0e90*/  UISETP.NE.AND UP0, UPT, UR4, 0xf, UPT ;  /* 0x0000000f0400788c */ /* 0x000fe2000bf05270 */
[----:B------:R-:W-:-:S02]  /*0ea0*/  LEA R7, R2, R7, 0x1 ;  /* 0x0000000702077211 */ /* 0x000fc400078e08ff */
[----:B--2--5:R-:W-:Y:S01]  /*0eb0*/  MOV R17, R12 ;  /* 0x0000000c00117202 */ /* 0x024fe20000000f00 */
[----:B------:R2:W4:Y:S04]  /*0ec0*/  LDS R18, [R6] ;  /* 0x0000000006127984 */ /* 0x0005280000000800 */
[----:B------:R2:W-:Y:S01]  /*0ed0*/  STS [R6], R19 ;  /* 0x0000001306007388 */ /* 0x0005e20000000800 */
[----:B------:R-:W-:Y:S05]  /*0ee0*/  BRA.U UP0, `(.L_x_13) ;  /* 0xfffffff500e07547 */ /* 0x000fea000b83ffff */
[----:B------:R-:W-:Y:S05]  /*0ef0*/  EXIT ;  /* 0x000000000000794d */ /* 0x000fea0003800000 */
.L_x_14:
[----:B------:R-:W-:-:S00]  /*0f00*/  BRA `(.L_x_14) ;  /* 0xfffffffc00fc7947 */ /* 0x000fc0000383ffff */
[----:B------:R-:W-:-:S00]  /*0f10*/  NOP ;  /* 0x0000000000007918 */ /* 0x000fc00000000000 */
        /* <DEDUP_REMOVED lines=14> */
.L_x_36:


//--------------------- .text._Z40stencil3d_tiled_thread_coarsening_kernelPfPKfjjj --------------------------
	.section	.text._Z40stencil3d_tiled_thread_coarsening_kernelPfPKfjjj,"ax",@progbits
	.align	128
        .global         _Z40stencil3d_tiled_thread_coarsening_kernelPfPKfjjj
        .type           _Z40stencil3d_tiled_thread_coarsening_kernelPfPKfjjj,@function
        .size           _Z40stencil3d_tiled_thread_coarsening_kernelPfPKfjjj,(.L_x_37 - _Z40stencil3d_tiled_thread_coarsening_kernelPfPKfjjj)
        .other          _Z40stencil3d_tiled_thread_coarsening_kernelPfPKfjjj,@"STO_CUDA_ENTRY STV_DEFAULT"
_Z40stencil3d_tiled_thread_coarsening_kernelPfPKfjjj:
.text._Z40stencil3d_tiled_thread_coarsening_kernelPfPKfjjj:
[----:B------:R-:W-:Y:S08]  /*0000*/  LDC R1, c[0x0][0x37c] ;  /* 0x0000df00ff017b82 */ /* 0x000ff00000000800 */
[----:B------:R-:W0:Y:S01]  /*0010*/  S2UR UR14, SR_CTAID.Z ;  /* 0x00000000000e79c3 */ /* 0x000e220000002700 */
[----:B------:R-:W1:Y:S01]  /*0020*/  S2R R21, SR_CTAID.Y ;  /* 0x0000000000157919 */ /* 0x000e620000002600 */
[----:B------:R-:W2:Y:S01]  /*0030*/  LDCU.64 UR12, c[0x0][0x358] ;  /* 0x00006b00ff0c77ac */ /* 0x000ea20008000a00 */
[----:B------:R-:W1:Y:S01]  /*0040*/  S2R R18, SR_TID.Y ;  /* 0x0000000000127919 */ /* 0x000e620000002200 */
[----:B------:R-:W3:Y:S04]  /*0050*/  LDCU UR15, c[0x0][0x398] ;  /* 0x00007300ff0f77ac */ /* 0x000ee80008000800 */
[----:B------:R-:W4:Y:S01]  /*0060*/  LDC R19, c[0x0][0x398] ;  /* 0x0000e600ff137b82 */ /* 0x000f220000000800 */
[----:B------:R-:W5:Y:S01]  /*0070*/  S2R R17, SR_TID.X ;  /* 0x0000000000117919 */ /* 0x000f620000002100 */
[----:B------:R-:W2:Y:S06]  /*0080*/  S2R R0, SR_CTAID.X ;  /* 0x0000000000007919 */ /* 0x000eac0000002500 */
[----:B------:R-:W3:Y:S01]  /*0090*/  LDC.64 R14, c[0x0][0x390] ;  /* 0x0000e400ff0e7b82 */ /* 0x000ee20000000a00 */
[----:B0-----:R-:W-:-:S04]  /*00a0*/  UIMAD UR4, UR14, 0xc, URZ ;  /* 0x0000000c0e0478a4 */ /* 0x001fc8000f8e02ff */
[----:B------:R-:W-:Y:S02]  /*00b0*/  UIADD3 UR5, UPT, UPT, UR4, -0x2, URZ ;  /* 0xfffffffe04057890 */ /* 0x000fe4000fffe0ff */
[----:B------:R-:W-:Y:S02]  /*00c0*/  UIADD3 UR6, UPT, UPT, UR4, -0x1, URZ ;  /* 0xffffffff04067890 */ /* 0x000fe4000fffe0ff */
[----:B------:R-:W-:Y:S02]  /*00d0*/  UIADD3 UR7, UPT, UPT, UR4, 0x1, URZ ;  /* 0x0000000104077890 */ /* 0x000fe4000fffe0ff */
[C---:B----4-:R-:W-:Y:S02]  /*00e0*/  ISETP.LE.U32.AND P0, PT, R19.reuse, UR5, PT ;  /* 0x0000000513007c0c */ /* 0x050fe4000bf03070 */
[----:B------:R-:W-:Y:S01]  /*00f0*/  ISETP.LE.U32.AND P2, PT, R19, UR6, PT ;  /* 0x0000000613007c0c */ /* 0x000fe2000bf43070 */
[----:B-1----:R-:W-:Y:S01]  /*0100*/  IMAD R16, R21, 0xc, R18 ;  /* 0x0000000c15107824 */ /* 0x002fe200078e0212 */
[----:B------:R-:W-:Y:S01]  /*0110*/  ISETP.EQ.OR P0, PT, RZ, UR14, P0 ;  /* 0x0000000eff007c0c */ /* 0x000fe20008702670 */
[----:B------:R-:W-:Y:S01]  /*0120*/  IMAD.U32 R10, RZ, RZ, UR7 ;  /* 0x00000007ff0a7e24 */ /* 0x000fe2000f8e00ff */
[----:B------:R-:W-:Y:S01]  /*0130*/  ISETP.EQ.OR P3, PT, RZ, UR14, P2 ;  /* 0x0000000eff007c0c */ /* 0x000fe20009762670 */
[----:B---3--:R-:W-:Y:S01]  /*0140*/  IMAD R11, R15, R14, RZ ;  /* 0x0000000e0f0b7224 */ /* 0x008fe200078e02ff */
[----:B-----5:R-:W-:-:S02]  /*0150*/  IADD3 R23, PT, PT, R17, -0x2, RZ ;  /* 0xfffffffe11177810 */ /* 0x020fc40007ffe0ff */
[C---:B------:R-:W-:Y:S02]  /*0160*/  IADD3 R12, PT, PT, R16.reuse, -0x2, RZ ;  /* 0xfffffffe100c7810 */ /* 0x040fe40007ffe0ff */
[----:B------:R-:W-:Y:S01]  /*0170*/  ISETP.LT.U32.OR P1, PT, R16, 0x2, P0 ;  /* 0x000000021000780c */ /* 0x000fe20000721470 */
[----:B--2---:R-:W-:Y:S01]  /*0180*/  IMAD R13, R0, 0xc, R23 ;  /* 0x0000000c000d7824 */ /* 0x004fe200078e0217 */
[CC--:B------:R-:W-:Y:S02]  /*0190*/  ISETP.GE.U32.AND P0, PT, R12.reuse, R15.reuse, PT ;  /* 0x0000000f0c00720c */ /* 0x0c0fe40003f06070 */
[----:B------:R-:W-:Y:S02]  /*01a0*/  ISETP.GE.U32.OR P2, PT, R12, R15, P1 ;  /* 0x0000000f0c00720c */ /* 0x000fe40000f46470 */
[----:B------:R-:W-:Y:S02]  /*01b0*/  ISETP.LT.U32.OR P4, PT, R16, 0x2, P3 ;  /* 0x000000021000780c */ /* 0x000fe40001f81470 */
[----:B------:R-:W-:-:S02]  /*01c0*/  ISETP.LE.U32.OR P3, PT, R19, UR4, P0 ;  /* 0x0000000413007c0c */ /* 0x000fc40008763470 */
[----:B------:R-:W-:Y:S02]  /*01d0*/  ISETP.LE.U32.OR P1, PT, R19, UR7, P0 ;  /* 0x0000000713007c0c */ /* 0x000fe40008723470 */
[C---:B------:R-:W-:Y:S02]  /*01e0*/  ISETP.LT.OR P2, PT, R13.reuse, RZ, P2 ;  /* 0x000000ff0d00720c */ /* 0x040fe40001741670 */
[----:B------:R-:W-:Y:S02]  /*01f0*/  ISETP.GE.U32.OR P4, PT, R12, R15, P4 ;  /* 0x0000000f0c00720c */ /* 0x000fe40002786470 */
[C---:B------:R-:W-:Y:S02]  /*0200*/  ISETP.LT.U32.OR P3, PT, R16.reuse, 0x2, P3 ;  /* 0x000000021000780c */ /* 0x040fe40001f61470 */
[----:B------:R-:W-:Y:S02]  /*0210*/  ISETP.LT.U32.OR P1, PT, R16, 0x2, P1 ;  /* 0x000000021000780c */ /* 0x000fe40000f21470 */
[----:B------:R-:W-:-:S02]  /*0220*/  ISETP.GE.U32.OR P2, PT, R13, R14, P2 ;  /* 0x0000000e0d00720c */ /* 0x000fc40001746470 */
[C---:B------:R-:W-:Y:S02]  /*0230*/  ISETP.LT.OR P4, PT, R13.reuse, RZ, P4 ;  /* 0x000000ff0d00720c */ /* 0x040fe40002781670 */
[C---:B------:R-:W-:Y:S02]  /*0240*/  ISETP.LT.OR P3, PT, R13.reuse, RZ, P3 ;  /* 0x000000ff0d00720c */ /* 0x040fe40001f61670 */
[C---:B------:R-:W-:Y:S02]  /*0250*/  ISETP.LT.OR P1, PT, R13.reuse, RZ, P1 ;  /* 0x000000ff0d00720c */ /* 0x040fe40000f21670 */
[CC--:B------:R-:W-:Y:S02]  /*0260*/  ISETP.GE.U32.OR P4, PT, R13.reuse, R14.reuse, P4 ;  /* 0x0000000e0d00720c */ /* 0x0c0fe40002786470 */
[CC--:B------:R-:W-:Y:S02]  /*0270*/  ISETP.GE.U32.OR P3, PT, R13.reuse, R14.reuse, P3 ;  /* 0x0000000e0d00720c */ /* 0x0c0fe40001f66470 */
[-C--:B------:R-:W-:Y:S01]  /*0280*/  ISETP.GE.U32.OR P1, PT, R13, R14.reuse, P1 ;  /* 0x0000000e0d00720c */ /* 0x080fe20000f26470 */
[----:B------:R-:W0:Y:S01]  /*0290*/  @!P2 LDC.64 R2, c[0x0][0x388] ;  /* 0x0000e200ff02ab82 */ /* 0x000e220000000a00 */
[----:B------:R-:W-:-:S04]  /*02a0*/  @!P2 IMAD R20, R12, R14, R13 ;  /* 0x0000000e0c14a224 */ /* 0x000fc800078e020d */
[----:B------:R-:W-:-:S03]  /*02b0*/  @!P2 IMAD R25, R11, UR5, R20 ;  /* 0x000000050b19ac24 */ /* 0x000fc6000f8e0214 */
[----:B------:R-:W1:Y:S01]  /*02c0*/  @!P4 LDC.64 R8, c[0x0][0x388] ;  /* 0x0000e200ff08cb82 */ /* 0x000e620000000a00 */
[CCC-:B------:R-:W-:Y:S02]  /*02d0*/  @!P4 IMAD R20, R12.reuse, R14.reuse, R13.reuse ;  /* 0x0000000e0c14c224 */ /* 0x1c0fe400078e020d */
[CCC-:B------:R-:W-:Y:S02]  /*02e0*/  @!P3 IMAD R22, R12.reuse, R14.reuse, R13.reuse ;  /* 0x0000000e0c16b224 */ /* 0x1c0fe400078e020d */
[----:B------:R-:W-:Y:S02]  /*02f0*/  @!P1 IMAD R29, R12, R14, R13 ;  /* 0x0000000e0c1d9224 */ /* 0x000fe400078e020d */
[C---:B------:R-:W-:Y:S01]  /*0300*/  @!P3 IMAD R27, R11.reuse, UR4, R22 ;  /* 0x000000040b1bbc24 */ /* 0x040fe2000f8e0216 */
[----:B------:R-:W2:Y:S01]  /*0310*/  @!P3 LDC.64 R6, c[0x0][0x388] ;  /* 0x0000e200ff06bb82 */ /* 0x000ea20000000a00 */
[----:B------:R-:W-:-:S07]  /*0320*/  @!P1 IMAD R29, R11, R10, R29 ;  /* 0x0000000a0b1d9224 */ /* 0x000fce00078e021d */
[----:B------:R-:W3:Y:S01]  /*0330*/  @!P1 LDC.64 R4, c[0x0][0x388] ;  /* 0x0000e200ff049b82 */ /* 0x000ee20000000a00 */
[----:B0-----:R-:W-:-:S04]  /*0340*/  @!P2 IMAD.WIDE.U32 R2, R25, 0x4, R2 ;  /* 0x000000041902a825 */ /* 0x001fc800078e0002 */
[----:B------:R-:W-:Y:S02]  /*0350*/  @!P4 IMAD R25, R11, UR6, R20 ;  /* 0x000000060b19cc24 */ /* 0x000fe4000f8e0214 */
[----:B------:R0:W4:Y:S02]  /*0360*/  @!P2 LDG.E R2, desc[UR12][R2.64] ;  /* 0x0000000c0202a981 */ /* 0x000124000c1e1900 */
[----:B-1----:R-:W-:-:S05]  /*0370*/  @!P4 IMAD.WIDE.U32 R8, R25, 0x4, R8 ;  /* 0x000000041908c825 */ /* 0x002fca00078e0008 */
[----:B------:R-:W5:Y:S01]  /*0380*/  @!P4 LDG.E R25, desc[UR12][R8.64] ;  /* 0x0000000c0819c981 */ /* 0x000f62000c1e1900 */
[----:B--2---:R-:W-:-:S05]  /*0390*/  @!P3 IMAD.WIDE.U32 R6, R27, 0x4, R6 ;  /* 0x000000041b06b825 */ /* 0x004fca00078e0006 */
[----:B------:R-:W2:Y:S01]  /*03a0*/  @!P3 LDG.E R20, desc[UR12][R6.64] ;  /* 0x0000000c0614b981 */ /* 0x000ea2000c1e1900 */
[----:B---3--:R-:W-:-:S05]  /*03b0*/  @!P1 IMAD.WIDE.U32 R4, R29, 0x4, R4 ;  /* 0x000000041d049825 */ /* 0x008fca00078e0004 */
[----:B------:R1:W3:Y:S01]  /*03c0*/  @!P1 LDG.E R27, desc[UR12][R4.64] ;  /* 0x0000000c041b9981 */ /* 0x0002e2000c1e1900 */
[----:B------:R-:W1:Y:S01]  /*03d0*/  S2UR UR9, SR_CgaCtaId ;  /* 0x00000000000979c3 */ /* 0x000e620000008800 */
[----:B------:R-:W-:Y:S01]  /*03e0*/  UIADD3 UR11, UPT, UPT, UR4, 0x3, URZ ;  /* 0x00000003040b7890 */ /* 0x000fe2000fffe0ff */
[----:B------:R-:W-:Y:S01]  /*03f0*/  UMOV UR5, 0x400 ;  /* 0x0000040000057882 */ /* 0x000fe20000000000 */
[----:B------:R-:W-:Y:S01]  /*0400*/  UIADD3 UR4, UPT, UPT, UR4, 0x2, URZ ;  /* 0x0000000204047890 */ /* 0x000fe2000fffe0ff */
[C---:B0-----:R-:W-:Y:S01]  /*0410*/  IMAD R3, R15.reuse, UR14, RZ ;  /* 0x0000000e0f037c24 */ /* 0x041fe2000f8e02ff */
[----:B------:R-:W-:Y:S02]  /*0420*/  UIADD3 UR6, UPT, UPT, UR5, 0x400, URZ ;  /* 0x0000040005067890 */ /* 0x000fe4000fffe0ff */
[----:B------:R-:W-:Y:S01]  /*0430*/  UIADD3 UR7, UPT, UPT, UR5, 0x800, URZ ;  /* 0x0000080005077890 */ /* 0x000fe2000fffe0ff */
[--C-:B-1----:R-:W-:Y:S01]  /*0440*/  IMAD R4, R15, UR11, R18.reuse ;  /* 0x0000000b0f047c24 */ /* 0x102fe2000f8e0212 */
[----:B------:R-:W-:Y:S01]  /*0450*/  UIADD3 UR8, UPT, UPT, UR5, 0xc00, URZ ;  /* 0x00000c0005087890 */ /* 0x000fe2000fffe0ff */
[----:B------:R-:W-:-:S02]  /*0460*/  IMAD R24, R3, 0xc, R18 ;  /* 0x0000000c03187824 */ /* 0x000fc400078e0212 */
[--C-:B------:R-:W-:Y:S02]  /*0470*/  IMAD R22, R15, UR4, R18.reuse ;  /* 0x000000040f167c24 */ /* 0x100fe4000f8e0212 */
[----:B------:R-:W-:Y:S02]  /*0480*/  IMAD R8, R10, R15, R18 ;  /* 0x0000000f0a087224 */ /* 0x000fe400078e0212 */
[C---:B------:R-:W-:Y:S01]  /*0490*/  IMAD R5, R21.reuse, 0xc, R4 ;  /* 0x0000000c15057824 */ /* 0x040fe200078e0204 */
[----:B------:R-:W-:Y:S02]  /*04a0*/  ULEA UR10, UR9, UR5, 0x18 ;  /* 0x00000005090a7291 */ /* 0x000fe4000f8ec0ff */
[----:B------:R-:W-:Y:S02]  /*04b0*/  ULEA UR6, UR9, UR6, 0x18 ;  /* 0x0000000609067291 */ /* 0x000fe4000f8ec0ff */
[----:B------:R-:W-:Y:S02]  /*04c0*/  ULEA UR7, UR9, UR7, 0x18 ;  /* 0x0000000709077291 */ /* 0x000fe4000f8ec0ff */
[----:B------:R-:W-:Y:S01]  /*04d0*/  ULEA UR8, UR9, UR8, 0x18 ;  /* 0x0000000809087291 */ /* 0x000fe2000f8ec0ff */
[----:B------:R-:W-:Y:S01]  /*04e0*/  LEA R6, R18, UR10, 0x6 ;  /* 0x0000000a12067c11 */ /* 0x000fe2000f8e30ff */
[----:B------:R-:W-:-:S02]  /*04f0*/  IMAD R3, R21, 0xc, R24 ;  /* 0x0000000c15037824 */ /* 0x000fc400078e0218 */
[C---:B------:R-:W-:Y:S01]  /*0500*/  IMAD R4, R21.reuse, 0xc, R22 ;  /* 0x0000000c15047824 */ /* 0x040fe200078e0216 */
[----:B------:R-:W-:Y:S01]  /*0510*/  UIADD3 UR5, UPT, UPT, UR5, 0x1000, URZ ;  /* 0x0000100005057890 */ /* 0x000fe2000fffe0ff */
[----:B------:R-:W-:Y:S01]  /*0520*/  IMAD R21, R21, 0xc, R8 ;  /* 0x0000000c15157824 */ /* 0x000fe200078e0208 */
[C---:B------:R-:W-:Y:S02]  /*0530*/  LEA R8, R18.reuse, UR6, 0x6 ;  /* 0x0000000612087c11 */ /* 0x040fe4000f8e30ff */
[C---:B------:R-:W-:Y:S01]  /*0540*/  ISETP.GE.U32.AND P5, PT, R18.reuse, 0xe, PT ;  /* 0x0000000e1200780c */ /* 0x040fe20003fa6070 */
[----:B------:R-:W-:Y:S01]  /*0550*/  VIADD R19, R19, 0xfffffffe ;  /* 0xfffffffe13137836 */ /* 0x000fe20000000000 */
[C---:B------:R-:W-:Y:S01]  /*0560*/  LEA R9, R17.reuse, R6, 0x2 ;  /* 0x0000000611097211 */ /* 0x040fe200078e10ff */
[----:B------:R-:W0:Y:S01]  /*0570*/  LDCU UR10, c[0x0][0x394] ;  /* 0x00007280ff0a77ac */ /* 0x000e220008000800 */
[C---:B------:R-:W-:Y:S02]  /*0580*/  LEA R6, R18.reuse, UR7, 0x6 ;  /* 0x0000000712067c11 */ /* 0x040fe4000f8e30ff */
[----:B------:R-:W-:Y:S01]  /*0590*/  LEA R22, R18, UR8, 0x6 ;  /* 0x0000000812167c11 */ /* 0x000fe2000f8e30ff */
[C---:B------:R-:W-:Y:S01]  /*05a0*/  IMAD R8, R17.reuse, 0x4, R8 ;  /* 0x0000000411087824 */ /* 0x040fe200078e0208 */
[----:B------:R-:W-:Y:S01]  /*05b0*/  LEA R7, R17, R6, 0x2 ;  /* 0x0000000611077211 */ /* 0x000fe200078e10ff */
[----:B------:R-:W-:-:S02]  /*05c0*/  ULEA UR5, UR9, UR5, 0x18 ;  /* 0x0000000509057291 */ /* 0x000fc4000f8ec0ff */
[----:B------:R-:W-:Y:S01]  /*05d0*/  IMAD R6, R17, 0x4, R22 ;  /* 0x0000000411067824 */ /* 0x000fe200078e0216 */
[----:B------:R-:W-:Y:S02]  /*05e0*/  ISETP.LT.U32.AND P5, PT, R23, 0xc, !P5 ;  /* 0x0000000c1700780c */ /* 0x000fe40006fa1070 */
[----:B------:R-:W-:Y:S01]  /*05f0*/  IADD3 R4, PT, PT, R4, -0x2, RZ ;  /* 0xfffffffe04047810 */ /* 0x000fe20007ffe0ff */
[----:B------:R-:W-:Y:S01]  /*0600*/  VIADD R21, R21, 0xfffffffe ;  /* 0xfffffffe15157836 */ /* 0x000fe20000000000 */
[----:B------:R-:W-:Y:S01]  /*0610*/  IADD3 R22, PT, PT, R3, -0x2, RZ ;  /* 0xfffffffe03167810 */ /* 0x000fe20007ffe0ff */
[----:B------:R-:W-:Y:S01]  /*0620*/  VIADD R3, R5, 0xfffffffe ;  /* 0xfffffffe05037836 */ /* 0x000fe20000000000 */
[----:B------:R-:W1:Y:S01]  /*0630*/  LDCU UR6, c[0x0][0x390] ;  /* 0x00007200ff0677ac */ /* 0x000e620008000800 */
[-CC-:B------:R-:W-:Y:S02]  /*0640*/  IMAD R23, R4, R14.reuse, R17.reuse ;  /* 0x0000000e04177224 */ /* 0x180fe400078e0211 */
[----:B------:R-:W-:-:S02]  /*0650*/  IMAD R3, R3, R14, R17 ;  /* 0x0000000e03037224 */ /* 0x000fc400078e0211 */
[-C--:B------:R-:W-:Y:S02]  /*0660*/  IMAD R21, R21, R14.reuse, R17 ;  /* 0x0000000e15157224 */ /* 0x080fe400078e0211 */
[----:B------:R-:W-:Y:S01]  /*0670*/  IMAD R3, R0, 0xc, R3 ;  /* 0x0000000c00037824 */ /* 0x000fe200078e0203 */
[----:B------:R-:W-:Y:S01]  /*0680*/  UMOV UR4, 0x3 ;  /* 0x0000000300047882 */ /* 0x000fe20000000000 */
[----:B----4-:R-:W-:Y:S04]  /*0690*/  @!P2 STS [R9], R2 ;  /* 0x000000020900a388 */ /* 0x010fe80000000800 */
[----:B-----5:R4:W-:Y:S04]  /*06a0*/  @!P4 STS [R8], R25 ;  /* 0x000000190800c388 */ /* 0x0209e80000000800 */
[----:B--2---:R2:W-:Y:S01]  /*06b0*/  @!P3 STS [R7], R20 ;  /* 0x000000140700b388 */ /* 0x0045e20000000800 */
[----:B----4-:R-:W-:-:S03]  /*06c0*/  IMAD R25, R22, R14, R17 ;  /* 0x0000000e16197224 */ /* 0x010fc600078e0211 */
[----:B---3--:R2:W-:Y:S01]  /*06d0*/  @!P1 STS [R6], R27 ;  /* 0x0000001b06009388 */ /* 0x0085e20000000800 */
[C---:B------:R-:W-:Y:S02]  /*06e0*/  ISETP.GT.U32.AND P1, PT, R18.reuse, 0x1, P5 ;  /* 0x000000011200780c */ /* 0x040fe40002f24070 */
[----:B------:R-:W-:Y:S01]  /*06f0*/  LEA R18, R18, UR5, 0x6 ;  /* 0x0000000512127c11 */ /* 0x000fe2000f8e30ff */
[C---:B------:R-:W-:Y:S02]  /*0700*/  IMAD R4, R0.reuse, 0xc, R25 ;  /* 0x0000000c00047824 */ /* 0x040fe400078e0219 */
[C---:B------:R-:W-:Y:S01]  /*0710*/  IMAD R2, R0.reuse, 0xc, R23 ;  /* 0x0000000c00027824 */ /* 0x040fe200078e0217 */
[----:B------:R-:W-:Y:S01]  /*0720*/  LEA R5, R17, R18, 0x2 ;  /* 0x0000001211057211 */ /* 0x000fe200078e10ff */
[----:B------:R-:W-:Y:S01]  /*0730*/  IMAD R0, R0, 0xc, R21 ;  /* 0x0000000c00007824 */ /* 0x000fe200078e0215 */
[----:B------:R-:W-:Y:S01]  /*0740*/  IADD3 R18, PT, PT, R14, -0x2, RZ ;  /* 0xfffffffe0e127810 */ /* 0x000fe20007ffe0ff */
[----:B012---:R-:W-:-:S07]  /*0750*/  VIADD R17, R15, 0xfffffffe ;  /* 0xfffffffe0f117836 */ /* 0x007fce0000000000 */
.L_x_28:
[----:B------:R-:W-:-:S04]  /*0760*/  IADD3 R14, PT, PT, R10, 0x1, RZ ;  /* 0x000000010a0e7810 */ /* 0x000fc80007ffe0ff */
[----:B------:R-:W-:-:S04]  /*0770*/  ISETP.GE.U32.OR P0, PT, R14, UR15, P0 ;  /* 0x0000000f0e007c0c */ /* 0x000fc80008706470 */
[----:B------:R-:W-:-:S04]  /*0780*/  ISETP.LT.U32.OR P0, PT, R16, 0x2, P0 ;  /* 0x000000021000780c */ /* 0x000fc80000701470 */
[----:B------:R-:W-:-:S04]  /*0790*/  ISETP.LT.OR P0, PT, R13, RZ, P0 ;  /* 0x000000ff0d00720c */ /* 0x000fc80000701670 */
[----:B------:R-:W-:-:S13]  /*07a0*/  ISETP.GE.U32.OR P0, PT, R13, UR6, P0 ;  /* 0x000000060d007c0c */ /* 0x000fda0008706470 */
[----:B0-----:R-:W0:Y:S01]  /*07b0*/  @!P0 LDC.64 R14, c[0x0][0x388] ;  /* 0x0000e200ff0e8b82 */ /* 0x001e220000000a00 */
[----:B--2---:R-:W-:-:S04]  /*07c0*/  @!P0 VIADD R21, R2, 0xfffffffe ;  /* 0xfffffffe02158836 */ /* 0x004fc80000000000 */
[----:B0-----:R-:W-:-:S06]  /*07d0*/  @!P0 IMAD.WIDE.U32 R14, R21, 0x4, R14 ;  /* 0x00000004150e8825 */ /* 0x001fcc00078e000e */
[----:B------:R-:W2:Y:S01]  /*07e0*/  @!P0 LDG.E R14, desc[UR12][R14.64] ;  /* 0x0000000c0e0e8981 */ /* 0x000ea2000c1e1900 */
[----:B------:R-:W-:Y:S01]  /*07f0*/  IADD3 R22, PT, PT, R10, -0x1, RZ ;  /* 0xffffffff0a167810 */ /* 0x000fe20007ffe0ff */
[----:B------:R-:W-:Y:S04]  /*0800*/  BSSY.RECONVERGENT B1, `(.L_x_15) ;  /* 0x0000036000017945 */ /* 0x000fe80003800200 */
[----:B------:R-:W-:Y:S01]  /*0810*/  BSSY.RELIABLE B0, `(.L_x_16) ;  /* 0x000002b000007945 */ /* 0x000fe20003800100 */
[----:B------:R-:W-:Y:S01]  /*0820*/  IMAD.MOV.U32 R20, RZ, RZ, R10 ;  /* 0x000000ffff147224 */ /* 0x000fe200078e000a */
[----:B------:R-:W-:-:S04]  /*0830*/  ISETP.GE.U32.AND P2, PT, R22, R19, PT ;  /* 0x000000131600720c */ /* 0x000fc80003f46070 */
[----:B------:R-:W-:-:S04]  /*0840*/  ISETP.EQ.OR P2, PT, R10, 0x1, P2 ;  /* 0x000000010a00780c */ /* 0x000fc80001742670 */
[----:B------:R-:W-:-:S04]  /*0850*/  ISETP.LT.U32.OR P2, PT, R16, 0x4, P2 ;  /* 0x000000041000780c */ /* 0x000fc80001741470 */
[----:B------:R-:W-:-:S04]  /*0860*/  ISETP.GE.U32.OR P2, PT, R12, R17, P2 ;  /* 0x000000110c00720c */ /* 0x000fc80001746470 */
[----:B------:R-:W-:Y:S01]  /*0870*/  ISETP.LT.OR P2, PT, R13, 0x2, P2 ;  /* 0x000000020d00780c */ /* 0x000fe20001741670 */
[----:B--2---:R0:W-:Y:S01]  /*0880*/  @!P0 STS [R5], R14 ;  /* 0x0000000e05008388 */ /* 0x0041e20000000800 */
[----:B------:R-:W-:Y:S11]  /*0890*/  BAR.SYNC.DEFER_BLOCKING 0x0 ;  /* 0x0000000000007b1d */ /* 0x000ff60000010000 */
[----:B-1----:R-:W-:Y:S05]  /*08a0*/  @P2 BRA `(.L_x_17) ;  /* 0x0000000000782947 */ /* 0x002fea0003800000 */
[----:B------:R-:W-:Y:S05]  /*08b0*/  @!P1 BREAK.RELIABLE B0 ;  /* 0x0000000000009942 */ /* 0x000fea0003800100 */
[----:B------:R-:W-:Y:S05]  /*08c0*/  @!P1 BRA `(.L_x_18) ;  /* 0x0000000000a49947 */ /* 0x000fea0003800000 */
[----:B------:R-:W-:-:S13]  /*08d0*/  ISETP.GE.U32.AND P0, PT, R13, R18, PT ;  /* 0x000000120d00720c */ /* 0x000fda0003f06070 */
[----:B------:R-:W-:Y:S05]  /*08e0*/  @P0 BRA `(.L_x_19) ;  /* 0x0000000000700947 */ /* 0x000fea0003800000 */
[----:B------:R-:W-:Y:S04]  /*08f0*/  LDS R21, [R7] ;  /* 0x0000000007157984 */ /* 0x000fe80000000800 */
[----:B------:R-:W1:Y:S04]  /*0900*/  LDS R26, [R7+0x4] ;  /* 0x00000400071a7984 */ /* 0x000e680000000800 */
[----:B------:R-:W2:Y:S04]  /*0910*/  LDS R25, [R7+0x8] ;  /* 0x0000080007197984 */ /* 0x000ea80000000800 */
[----:B------:R-:W3:Y:S04]  /*0920*/  LDS R24, [R7+-0x4] ;  /* 0xfffffc0007187984 */ /* 0x000ee80000000800 */
[----:B------:R-:W4:Y:S04]  /*0930*/  LDS R23, [R7+-0x8] ;  /* 0xfffff80007177984 */ /* 0x000f280000000800 */
[----:B------:R-:W5:Y:S04]  /*0940*/  LDS R15, [R7+0x40] ;  /* 0x00004000070f7984 */ /* 0x000f680000000800 */
[----:B0-----:R-:W0:Y:S01]  /*0950*/  LDS R14, [R7+0x80] ;  /* 0x00008000070e7984 */ /* 0x001e220000000800 */
[----:B-1----:R-:W-:-:S03]  /*0960*/  FFMA R26, R26, 0.5, R21 ;  /* 0x3f0000001a1a7823 */ /* 0x002fc60000000015 */
[----:B------:R-:W1:Y:S01]  /*0970*/  LDS R21, [R7+-0x40] ;  /* 0xffffc00007157984 */ /* 0x000e620000000800 */
[----:B--2---:R-:W-:-:S03]  /*0980*/  FFMA R27, R25, 0.25, R26 ;  /* 0x3e800000191b7823 */ /* 0x004fc6000000001a */
[----:B------:R-:W2:Y:S01]  /*0990*/  LDS R25, [R7+-0x80] ;  /* 0xffff800007197984 */ /* 0x000ea20000000800 */
[----:B---3--:R-:W-:-:S03]  /*09a0*/  FFMA R26, R24, 0.5, R27 ;  /* 0x3f000000181a7823 */ /* 0x008fc6000000001b */
[----:B------:R-:W3:Y:S01]  /*09b0*/  LDS R24, [R6] ;  /* 0x0000000006187984 */ /* 0x000ee20000000800 */
[----:B----4-:R-:W-:-:S03]  /*09c0*/  FFMA R26, R23, 0.25, R26 ;  /* 0x3e800000171a7823 */ /* 0x010fc6000000001a */
[----:B------:R-:W4:Y:S01]  /*09d0*/  LDS R23, [R5] ;  /* 0x0000000005177984 */ /* 0x000f220000000800 */
[----:B-----5:R-:W-:-:S03]  /*09e0*/  FFMA R27, R15, 0.5, R26 ;  /* 0x3f0000000f1b7823 */ /* 0x020fc6000000001a */
[----:B------:R-:W5:Y:S01]  /*09f0*/  LDS R15, [R8] ;  /* 0x00000000080f7984 */ /* 0x000f620000000800 */
[----:B0-----:R-:W-:-:S03]  /*0a00*/  FFMA R26, R14, 0.25, R27 ;  /* 0x3e8000000e1a7823 */ /* 0x001fc6000000001b */
[----:B------:R-:W0:Y:S01]  /*0a10*/  LDS R14, [R9] ;  /* 0x00000000090e7984 */ /* 0x000e220000000800 */
[----:B-1----:R-:W-:-:S04]  /*0a20*/  FFMA R26, R21, 0.5, R26 ;  /* 0x3f000000151a7823 */ /* 0x002fc8000000001a */
[----:B--2---:R-:W-:-:S04]  /*0a30*/  FFMA R25, R25, 0.25, R26 ;  /* 0x3e80000019197823 */ /* 0x004fc8000000001a */
[----:B---3--:R-:W-:-:S04]  /*0a40*/  FFMA R24, R24, 0.5, R25 ;  /* 0x3f00000018187823 */ /* 0x008fc80000000019 */
[----:B----4-:R-:W-:-:S04]  /*0a50*/  FFMA R24, R23, 0.25, R24 ;  /* 0x3e80000017187823 */ /* 0x010fc80000000018 */
[----:B-----5:R-:W-:-:S04]  /*0a60*/  FFMA R15, R15, 0.5, R24 ;  /* 0x3f0000000f0f7823 */ /* 0x020fc80000000018 */
[----:B0-----:R-:W-:Y:S01]  /*0a70*/  FFMA R21, R14, 0.25, R15 ;  /* 0x3e8000000e157823 */ /* 0x001fe2000000000f */
[----:B------:R-:W-:Y:S06]  /*0a80*/  BRA `(.L_x_20) ;  /* 0x00000000000c7947 */ /* 0x000fec0003800000 */
.L_x_17:
[----:B------:R-:W-:Y:S05]  /*0a90*/  @!P1 BREAK.RELIABLE B0 ;  /* 0x0000000000009942 */ /* 0x000fea0003800100 */
[----:B------:R-:W-:Y:S05]  /*0aa0*/  @!P1 BRA `(.L_x_18) ;  /* 0x00000000002c9947 */ /* 0x000fea0003800000 */
.L_x_19:
[----:B------:R1:W2:Y:S02]  /*0ab0*/  LDS R21, [R7] ;  /* 0x0000000007157984 */ /* 0x0002a40000000800 */
.L_x_20:
[----:B------:R-:W-:Y:S05]  /*0ac0*/  BSYNC.RELIABLE B0 ;  /* 0x0000000000007941 */ /* 0x000fea0003800100 */
.L_x_16:
[----:B------:R-:W-:-:S04]  /*0ad0*/  ISETP.GE.U32.AND P0, PT, R12, UR10, PT ;  /* 0x0000000a0c007c0c */ /* 0x000fc8000bf06070 */
[----:B------:R-:W-:-:S04]  /*0ae0*/  ISETP.GE.U32.OR P0, PT, R22, UR15, P0 ;  /* 0x0000000f16007c0c */ /* 0x000fc80008706470 */
[----:B------:R-:W-:-:S04]  /*0af0*/  ISETP.LT.U32.OR P0, PT, R16, 0x2, P0 ;  /* 0x000000021000780c */ /* 0x000fc80000701470 */
[----:B------:R-:W-:-:S04]  /*0b00*/  ISETP.LT.OR P0, PT, R13, RZ, P0 ;  /* 0x000000ff0d00720c */ /* 0x000fc80000701670 */
[----:B------:R-:W-:-:S13]  /*0b10*/  ISETP.GE.U32.OR P0, PT, R13, UR6, P0 ;  /* 0x000000060d007c0c */ /* 0x000fda0008706470 */
[----:B0-----:R-:W0:Y:S01]  /*0b20*/  @!P0 LDC.64 R14, c[0x0][0x380] ;  /* 0x0000e000ff0e8b82 */ /* 0x001e220000000a00 */
[----:B------:R-:W-:-:S05]  /*0b30*/  @!P0 IADD3 R23, PT, PT, R4, -0x2, RZ ;  /* 0xfffffffe04178810 */ /* 0x000fca0007ffe0ff */
[----:B0-----:R-:W-:-:S05]  /*0b40*/  @!P0 IMAD.WIDE.U32 R14, R23, 0x4, R14 ;  /* 0x00000004170e8825 */ /* 0x001fca00078e000e */
[----:B--2---:R2:W-:Y:S02]  /*0b50*/  @!P0 STG.E desc[UR12][R14.64], R21 ;  /* 0x000000150e008986 */ /* 0x0045e4000c10190c */
.L_x_18:
[----:B------:R-:W-:Y:S05]  /*0b60*/  BSYNC.RECONVERGENT B1 ;  /* 0x0000000000017941 */ /* 0x000fea0003800200 */
.L_x_15:
[----:B------:R-:W-:Y:S05]  /*0b70*/  WARPSYNC.ALL ;  /* 0x0000000000007948 */ /* 0x000fea0003800000 */
[----:B------:R-:W-:Y:S01]  /*0b80*/  VIADD R10, R10, 0x2 ;  /* 0x000000020a0a7836 */ /* 0x000fe20000000000 */
[----:B------:R-:W-:Y:S01]  /*0b90*/  BAR.SYNC.DEFER_BLOCKING 0x0 ;  /* 0x0000000000007b1d */ /* 0x000fe20000010000 */
[----:B------:R-:W-:-:S04]  /*0ba0*/  ISETP.GE.U32.AND P0, PT, R12, UR10, PT ;  /* 0x0000000a0c007c0c */ /* 0x000fc8000bf06070 */
[----:B------:R-:W-:-:S04]  /*0bb0*/  ISETP.GE.U32.OR P2, PT, R10, UR15, P0 ;  /* 0x0000000f0a007c0c */ /* 0x000fc80008746470 */
[----:B------:R-:W-:-:S04]  /*0bc0*/  ISETP.LT.U32.OR P2, PT, R16, 0x2, P2 ;  /* 0x000000021000780c */ /* 0x000fc80001741470 */
[----:B------:R-:W-:-:S04]  /*0bd0*/  ISETP.LT.OR P2, PT, R13, RZ, P2 ;  /* 0x000000ff0d00720c */ /* 0x000fc80001741670 */
[----:B------:R-:W-:Y:S01]  /*0be0*/  ISETP.GE.U32.OR P2, PT, R13, UR6, P2 ;  /* 0x000000060d007c0c */ /* 0x000fe20009746470 */
[----:B------:R-:W3:-:S12]  /*0bf0*/  LDS R22, [R8] ;  /* 0x0000000008167984 */ /* 0x000ed80000000800 */
[----:B0-2---:R-:W0:Y:S01]  /*0c00*/  @!P2 LDC.64 R14, c[0x0][0x388] ;  /* 0x0000e200ff0eab82 */ /* 0x005e220000000a00 */
[----:B------:R-:W-:-:S05]  /*0c10*/  @!P2 IADD3 R21, PT, PT, R3, -0x2, RZ ;  /* 0xfffffffe0315a810 */ /* 0x000fca0007ffe0ff */
[----:B0-----:R-:W-:-:S06]  /*0c20*/  @!P2 IMAD.WIDE.U32 R14, R21, 0x4, R14 ;  /* 0x00000004150ea825 */ /* 0x001fcc00078e000e */
[----:B------:R-:W2:Y:S01]  /*0c30*/  @!P2 LDG.E R14, desc[UR12][R14.64] ;  /* 0x0000000c0e0ea981 */ /* 0x000ea2000c1e1900 */
[C---:B------:R-:W-:Y:S01]  /*0c40*/  ISETP.GE.U32.AND P3, PT, R20.reuse, R19, PT ;  /* 0x000000131400720c */ /* 0x040fe20003f66070 */
[----:B------:R-:W-:Y:S04]  /*0c50*/  BSSY.RECONVERGENT B1, `(.L_x_21) ;  /* 0x000003b000017945 */ /* 0x000fe80003800200 */
[----:B------:R-:W-:Y:S01]  /*0c60*/  BSSY.RELIABLE B2, `(.L_x_22) ;  /* 0x0000031000027945 */ /* 0x000fe20003800100 */
[----:B---3--:R-:W-:Y:S04]  /*0c70*/  STS [R9], R22 ;  /* 0x0000001609007388 */ /* 0x008fe80000000800 */
[----:B------:R-:W0:Y:S04]  /*0c80*/  LDS R21, [R7] ;  /* 0x0000000007157984 */ /* 0x000e280000000800 */
[----:B0-----:R-:W-:Y:S04]  /*0c90*/  STS [R8], R21 ;  /* 0x0000001508007388 */ /* 0x001fe80000000800 */
[----:B------:R-:W0:Y:S04]  /*0ca0*/  LDS R24, [R6] ;  /* 0x0000000006187984 */ /* 0x000e280000000800 */
[----:B0-----:R-:W-:Y:S04]  /*0cb0*/  STS [R7], R24 ;  /* 0x0000001807007388 */ /* 0x001fe80000000800 */
[----:B------:R-:W0:Y:S04]  /*0cc0*/  LDS R23, [R5] ;  /* 0x0000000005177984 */ /* 0x000e280000000800 */
[----:B0-----:R0:W-:Y:S04]  /*0cd0*/  STS [R6], R23 ;  /* 0x0000001706007388 */ /* 0x0011e80000000800 */
[----:B--2---:R0:W-:Y:S01]  /*0ce0*/  @!P2 STS [R5], R14 ;  /* 0x0000000e0500a388 */ /* 0x0041e20000000800 */
[----:B------:R-:W-:Y:S01]  /*0cf0*/  BAR.SYNC.DEFER_BLOCKING 0x0 ;  /* 0x0000000000007b1d */ /* 0x000fe20000010000 */
[----:B------:R-:W-:-:S02]  /*0d00*/  ISETP.NE.AND P2, PT, R20, 0x1, !P3 ;  /* 0x000000011400780c */ /* 0x000fc40005f45270 */
[----:B------:R-:W-:Y:S02]  /*0d10*/  ISETP.GT.AND P3, PT, R13, 0x1, PT ;  /* 0x000000010d00780c */ /* 0x000fe40003f64270 */
[----:B------:R-:W-:-:S04]  /*0d20*/  ISETP.GT.U32.AND P2, PT, R16, 0x3, P2 ;  /* 0x000000031000780c */ /* 0x000fc80001744070 */
[----:B------:R-:W-:-:S13]  /*0d30*/  ISETP.LT.U32.AND P2, PT, R12, R17, P2 ;  /* 0x000000110c00720c */ /* 0x000fda0001741070 */
[----:B0-----:R-:W-:Y:S05]  /*0d40*/  @P2 BRA P3, `(.L_x_23) ;  /* 0x00000000000c2947 */ /* 0x001fea0001800000 */
[----:B------:R-:W-:Y:S05]  /*0d50*/  @!P1 BREAK.RELIABLE B2 ;  /* 0x0000000000029942 */ /* 0x000fea0003800100 */
[----:B------:R-:W-:Y:S05]  /*0d60*/  @P1 BRA `(.L_x_24) ;  /* 0x0000000000141947 */ /* 0x000fea0003800000 */
[----:B------:R-:W-:Y:S05]  /*0d70*/  BRA `(.L_x_25) ;  /* 0x0000000000a07947 */ /* 0x000fea0003800000 */
.L_x_23:
[----:B------:R-:W-:Y:S05]  /*0d80*/  @!P1 BREAK.RELIABLE B2 ;  /* 0x0000000000029942 */ /* 0x000fea0003800100 */
[----:B------:R-:W-:Y:S05]  /*0d90*/  @!P1 BRA `(.L_x_25) ;  /* 0x0000000000989947 */ /* 0x000fea0003800000 */
[----:B------:R-:W-:-:S13]  /*0da0*/  ISETP.GE.U32.AND P2, PT, R13, R18, PT ;  /* 0x000000120d00720c */ /* 0x000fda0003f46070 */
[----:B------:R-:W-:Y:S05]  /*0db0*/  @!P2 BRA `(.L_x_26) ;  /* 0x000000000008a947 */ /* 0x000fea0003800000 */
.L_x_24:
[----:B------:R0:W2:Y:S01]  /*0dc0*/  LDS R21, [R7] ;  /* 0x0000000007157984 */ /* 0x0000a20000000800 */
[----:B------:R-:W-:Y:S05]  /*0dd0*/  BRA `(.L_x_27) ;  /* 0x0000000000647947 */ /* 0x000fea0003800000 */
.L_x_26:
[----:B------:R-:W-:Y:S04]  /*0de0*/  LDS R29, [R7] ;  /* 0x00000000071d7984 */ /* 0x000fe80000000800 */
[----:B------:R-:W0:Y:S04]  /*0df0*/  LDS R22, [R7+0x4] ;  /* 0x0000040007167984 */ /* 0x000e280000000800 */
[----:B------:R-:W2:Y:S04]  /*0e00*/  LDS R27, [R7+0x8] ;  /* 0x00000800071b7984 */ /* 0x000ea80000000800 */
[----:B------:R-:W3:Y:S04]  /*0e10*/  LDS R25, [R7+-0x4] ;  /* 0xfffffc0007197984 */ /* 0x000ee80000000800 */
[----:B------:R-:W4:Y:S04]  /*0e20*/  LDS R23, [R7+-0x8] ;  /* 0xfffff80007177984 */ /* 0x000f280000000800 */
[----:B------:R-:W5:Y:S04]  /*0e30*/  LDS R21, [R7+0x40] ;  /* 0x0000400007157984 */ /* 0x000f680000000800 */
[----:B------:R-:W1:Y:S04]  /*0e40*/  LDS R14, [R7+0x80] ;  /* 0x00008000070e7984 */ /* 0x000e680000000800 */
[----:B------:R-:W1:Y:S01]  /*0e50*/  LDS R15, [R7+-0x40] ;  /* 0xffffc000070f7984 */ /* 0x000e620000000800 */
[----:B0-----:R-:W-:-:S03]  /*0e60*/  FFMA R24, R22, 0.5, R29 ;  /* 0x3f00000016187823 */ /* 0x001fc6000000001d */
[----:B------:R-:W0:Y:S01]  /*0e70*/  LDS R22, [R7+-0x80] ;  /* 0xffff800007167984 */ /* 0x000e220000000800 */
[----:B--2---:R-:W-:-:S03]  /*0e80*/  FFMA R26, R27, 0.25, R24 ;  /* 0x3e8000001b1a7823 */ /* 0x004fc60000000018 */
[----:B------:R-:W2:Y:S01]  /*0e90*/  LDS R24, [R6] ;  /* 0x0000000006187984 */ /* 0x000ea20000000800 */
[----:B---3--:R-:W-:-:S03]  /*0ea0*/  FFMA R26, R25, 0.5, R26 ;  /* 0x3f000000191a7823 */ /* 0x008fc6000000001a */
[----:B------:R-:W3:Y:S01]  /*0eb0*/  LDS R25, [R5] ;  /* 0x0000000005197984 */ /* 0x000ee20000000800 */
[----:B----4-:R-:W-:-:S03]  /*0ec0*/  FFMA R26, R23, 0.25, R26 ;  /* 0x3e800000171a7823 */ /* 0x010fc6000000001a */
[----:B------:R-:W4:Y:S01]  /*0ed0*/  LDS R23, [R8] ;  /* 0x0000000008177984 */ /* 0x000f220000000800 */
[----:B-----5:R-:W-:-:S03]  /*0ee0*/  FFMA R27, R21, 0.5, R26 ;  /* 0x3f000000151b7823 */ /* 0x020fc6000000001a */
[----:B------:R-:W5:Y:S01]  /*0ef0*/  LDS R21, [R9] ;  /* 0x0000000009157984 */ /* 0x000f620000000800 */
[----:B-1----:R-:W-:-:S04]  /*0f00*/  FFMA R14, R14, 0.25, R27 ;  /* 0x3e8000000e0e7823 */ /* 0x002fc8000000001b */
[----:B------:R-:W-:-:S04]  /*0f10*/  FFMA R15, R15, 0.5, R14 ;  /* 0x3f0000000f0f7823 */ /* 0x000fc8000000000e */
[----:B0-----:R-:W-:-:S04]  /*0f20*/  FFMA R15, R22, 0.25, R15 ;  /* 0x3e800000160f7823 */ /* 0x001fc8000000000f */
[----:B--2---:R-:W-:-:S04]  /*0f30*/  FFMA R24, R24, 0.5, R15 ;  /* 0x3f00000018187823 */ /* 0x004fc8000000000f */
[----:B---3--:R-:W-:-:S04]  /*0f40*/  FFMA R24, R25, 0.25, R24 ;  /* 0x3e80000019187823 */ /* 0x008fc80000000018 */
[----:B----4-:R-:W-:-:S04]  /*0f50*/  FFMA R24, R23, 0.5, R24 ;  /* 0x3f00000017187823 */ /* 0x010fc80000000018 */
[----:B-----5:R-:W-:-:S07]  /*0f60*/  FFMA R21, R21, 0.25, R24 ;  /* 0x3e80000015157823 */ /* 0x020fce0000000018 */
.L_x_27:
[----:B------:R-:W-:Y:S05]  /*0f70*/  BSYNC.RELIABLE B2 ;  /* 0x0000000000027941 */ /* 0x000fea0003800100 */
.L_x_22:
        /* <DEDUP_REMOVED lines=8> */
.L_x_25:
[----:B------:R-:W-:Y:S05]  /*1000*/  BSYNC.RECONVERGENT B1 ;  /* 0x0000000000017941 */ /* 0x000fea0003800200 */
.L_x_21:
[----:B------:R-:W-:Y:S05]  /*1010*/  WARPSYNC.ALL ;  /* 0x0000000000007948 */ /* 0x000fea0003800000 */
[----:B------:R-:W-:Y:S01]  /*1020*/  BAR.SYNC.DEFER_BLOCKING 0x0 ;  /* 0x0000000000007b1d */ /* 0x000fe20000010000 */
[----:B------:R-:W-:Y:S01]  /*1030*/  UIADD3 UR4, UPT, UPT, UR4, 0x2, URZ ;  /* 0x0000000204047890 */ /* 0x000fe2000fffe0ff */
[C---:B------:R-:W-:Y:S01]  /*1040*/  LEA R3, R11.reuse, R3, 0x1 ;  /* 0x000000030b037211 */ /* 0x040fe200078e08ff */
[C---:B------:R-:W-:Y:S01]  /*1050*/  IMAD R0, R11.reuse, 0x2, R0 ;  /* 0x000000020b007824 */ /* 0x040fe200078e0200 */
[C---:B------:R-:W-:Y:S01]  /*1060*/  LEA R2, R11.reuse, R2, 0x1 ;  /* 0x000000020b027211 */ /* 0x040fe200078e08ff */
[----:B------:R-:W-:Y:S01]  /*1070*/  UISETP.NE.AND UP0, UPT, UR4, 0xf, UPT ;  /* 0x0000000f0400788c */ /* 0x000fe2000bf05270 */
[----:B------:R-:W-:Y:S01]  /*1080*/  IMAD R4, R11, 0x2, R4 ;  /* 0x000000020b047824 */ /* 0x000fe200078e0204 */
[----:B--2---:R-:W2:Y:S04]  /*1090*/  LDS R14, [R8] ;  /* 0x00000000080e7984 */ /* 0x004ea80000000800 */
[----:B--2---:R-:W-:Y:S04]  /*10a0*/  STS [R9], R14 ;  /* 0x0000000e09007388 */ /* 0x004fe80000000800 */
[----:B------:R-:W2:Y:S04]  /*10b0*/  LDS R15, [R7] ;  /* 0x00000000070f7984 */ /* 0x000ea80000000800 */
[----:B--2---:R-:W-:Y:S04]  /*10c0*/  STS [R8], R15 ;  /* 0x0000000f08007388 */ /* 0x004fe80000000800 */
[----:B------:R-:W2:Y:S04]  /*10d0*/  LDS R20, [R6] ;  /* 0x0000000006147984 */ /* 0x000ea80000000800 */
[----:B--2---:R-:W-:Y:S04]  /*10e0*/  STS [R7], R20 ;  /* 0x0000001407007388 */ /* 0x004fe80000000800 */
[----:B------:R-:W2:Y:S04]  /*10f0*/  LDS R21, [R5] ;  /* 0x0000000005157984 */ /* 0x000ea80000000800 */
[----:B--2---:R2:W-:Y:S01]  /*1100*/  STS [R6], R21 ;  /* 0x0000001506007388 */ /* 0x0045e20000000800 */
[----:B------:R-:W-:Y:S05]  /*1110*/  BRA.U UP0, `(.L_x_28) ;  /* 0xfffffff500907547 */ /* 0x000fea000b83ffff */
[----:B------:R-:W-:Y:S05]  /*1120*/  EXIT ;  /* 0x000000000000794d */ /* 0x000fea0003800000 */
.L_x_29:
        /* <DEDUP_REMOVED lines=13> */
.L_x_37:


//--------------------- .text._Z22stencil3d_tiled_kernelPfPKfjjj --------------------------
	.section	.text._Z22stencil3d_tiled_kernelPfPKfjjj,"ax",@progbits
	.align	128
        .global         _Z22stencil3d_tiled_kernelPfPKfjjj
        .type           _Z22stencil3d_tiled_kernelPfPKfjjj,@function
        .size           _Z22stencil3d_tiled_kernelPfPKfjjj,(.L_x_38 - _Z22stencil3d_tiled_kernelPfPKfjjj)
        .other          _Z22stencil3d_tiled_kernelPfPKfjjj,@"STO_CUDA_ENTRY STV_DEFAULT"
_Z22stencil3d_tiled_kernelPfPKfjjj:
.text._Z22stencil3d_tiled_kernelPfPKfjjj:
[----:B------:R-:W-:Y:S01]  /*0000*/  LDC R1, c[0x0][0x37c] ;  /* 0x0000df00ff017b82 */ /* 0x000fe20000000800 */
[----:B------:R-:W0:Y:S07]  /*0010*/  S2R R19, SR_TID.Y ;  /* 0x0000000000137919 */ /* 0x000e2e0000002200 */
[----:B------:R-:W1:Y:S01]  /*0020*/  LDC.64 R2, c[0x0][0x390] ;  /* 0x0000e400ff027b82 */ /* 0x000e620000000a00 */
[----:B------:R-:W2:Y:S01]  /*0030*/  LDCU UR6, c[0x0][0x398] ;  /* 0x00007300ff0677ac */ /* 0x000ea20008000800 */
[----:B------:R-:W0:Y:S01]  /*0040*/  S2R R6, SR_CTAID.Y ;  /* 0x0000000000067919 */ /* 0x000e220000002600 */
[----:B------:R-:W3:Y:S01]  /*0050*/  LDCU.64 UR8, c[0x0][0x358] ;  /* 0x00006b00ff0877ac */ /* 0x000ee20008000a00 */
[----:B------:R-:W4:Y:S01]  /*0060*/  S2R R14, SR_TID.Z ;  /* 0x00000000000e7919 */ /* 0x000f220000002300 */
[----:B------:R-:W4:Y:S01]  /*0070*/  S2R R13, SR_CTAID.Z ;  /* 0x00000000000d7919 */ /* 0x000f220000002700 */
[----:B------:R-:W5:Y:S01]  /*0080*/  S2R R17, SR_TID.X ;  /* 0x0000000000117919 */ /* 0x000f620000002100 */
[----:B------:R-:W3:Y:S01]  /*0090*/  S2R R7, SR_CTAID.X ;  /* 0x0000000000077919 */ /* 0x000ee20000002500 */
[----:B-1----:R-:W-:Y:S01]  /*00a0*/  IMAD R9, R3, R2, RZ ;  /* 0x0000000203097224 */ /* 0x002fe200078e02ff */
[----:B0-----:R-:W-:-:S05]  /*00b0*/  LEA R6, R6, R19, 0x2 ;  /* 0x0000001306067211 */ /* 0x001fca00078e10ff */
[----:B------:R-:W-:Y:S01]  /*00c0*/  VIADD R5, R6, 0xfffffffe ;  /* 0xfffffffe06057836 */ /* 0x000fe20000000000 */
[----:B----4-:R-:W-:-:S04]  /*00d0*/  LEA R13, R13, R14, 0x2 ;  /* 0x0000000e0d0d7211 */ /* 0x010fc800078e10ff */
[----:B------:R-:W-:Y:S02]  /*00e0*/  ISETP.GE.U32.AND P0, PT, R5, R3, PT ;  /* 0x000000030500720c */ /* 0x000fe40003f06070 */
[----:B------:R-:W-:Y:S01]  /*00f0*/  IADD3 R0, PT, PT, R13, -0x2, RZ ;  /* 0xfffffffe0d007810 */ /* 0x000fe20007ffe0ff */
[----:B-----5:R-:W-:Y:S01]  /*0100*/  VIADD R4, R17, 0xfffffffe ;  /* 0xfffffffe11047836 */ /* 0x020fe20000000000 */
[----:B------:R-:W-:Y:S02]  /*0110*/  VIMNMX.U32 R8, PT, PT, R6, R13, PT ;  /* 0x0000000d06087248 */ /* 0x000fe40003fe0000 */
[----:B--2---:R-:W-:Y:S02]  /*0120*/  ISETP.GE.U32.OR P0, PT, R0, UR6, P0 ;  /* 0x0000000600007c0c */ /* 0x004fe40008706470 */
[----:B---3--:R-:W-:Y:S02]  /*0130*/  LEA R7, R7, R4, 0x2 ;  /* 0x0000000407077211 */ /* 0x008fe400078e10ff */
[----:B------:R-:W-:-:S04]  /*0140*/  ISETP.LT.U32.OR P1, PT, R8, 0x2, P0 ;  /* 0x000000020800780c */ /* 0x000fc80000721470 */
[----:B------:R-:W-:-:S04]  /*0150*/  ISETP.LT.OR P1, PT, R7, RZ, P1 ;  /* 0x000000ff0700720c */ /* 0x000fc80000f21670 */
[----:B------:R-:W-:-:S13]  /*0160*/  ISETP.GE.U32.OR P1, PT, R7, R2, P1 ;  /* 0x000000020700720c */ /* 0x000fda0000f26470 */
[----:B------:R-:W0:Y:S01]  /*0170*/  @!P1 LDC.64 R10, c[0x0][0x388] ;  /* 0x0000e200ff0a9b82 */ /* 0x000e220000000a00 */
[----:B------:R-:W-:-:S04]  /*0180*/  @!P1 IMAD R8, R5, R2, R7 ;  /* 0x0000000205089224 */ /* 0x000fc800078e0207 */
[----:B------:R-:W-:-:S04]  /*0190*/  @!P1 IMAD R15, R0, R9, R8 ;  /* 0x00000009000f9224 */ /* 0x000fc800078e0208 */
[----:B0-----:R-:W-:-:S06]  /*01a0*/  @!P1 IMAD.WIDE.U32 R10, R15, 0x4, R10 ;  /* 0x000000040f0a9825 */ /* 0x001fcc00078e000a */
[----:B------:R-:W2:Y:S01]  /*01b0*/  @!P1 LDG.E R11, desc[UR8][R10.64] ;  /* 0x000000080a0b9981 */ /* 0x000ea2000c1e1900 */
[----:B------:R-:W0:Y:S01]  /*01c0*/  S2UR UR5, SR_CgaCtaId ;  /* 0x00000000000579c3 */ /* 0x000e220000008800 */
[----:B------:R-:W-:Y:S01]  /*01d0*/  UMOV UR4, 0x400 ;  /* 0x0000040000047882 */ /* 0x000fe20000000000 */
[----:B------:R-:W-:Y:S01]  /*01e0*/  VIADD R15, R19, 0xfffffffe ;  /* 0xfffffffe130f7836 */ /* 0x000fe20000000000 */
[----:B------:R-:W-:-:S04]  /*01f0*/  IADD3 R12, PT, PT, R14, -0x2, RZ ;  /* 0xfffffffe0e0c7810 */ /* 0x000fc80007ffe0ff */
[----:B------:R-:W-:-:S04]  /*0200*/  LOP3.LUT R12, R4, R15, R12, 0xfe, !PT ;  /* 0x0000000f040c7212 */ /* 0x000fc800078efe0c */
[----:B------:R-:W-:Y:S01]  /*0210*/  ISETP.GT.U32.AND P2, PT, R12, 0x3, PT ;  /* 0x000000030c00780c */ /* 0x000fe20003f44070 */
[----:B0-----:R-:W-:-:S06]  /*0220*/  ULEA UR4, UR5, UR4, 0x18 ;  /* 0x0000000405047291 */ /* 0x001fcc000f8ec0ff */
[----:B------:R-:W-:-:S04]  /*0230*/  LEA R8, R14, UR4, 0x8 ;  /* 0x000000040e087c11 */ /* 0x000fc8000f8e40ff */
[----:B------:R-:W-:-:S05]  /*0240*/  LEA R8, R19, R8, 0x5 ;  /* 0x0000000813087211 */ /* 0x000fca00078e28ff */
[----:B------:R-:W-:-:S05]  /*0250*/  IMAD R8, R17, 0x4, R8 ;  /* 0x0000000411087824 */ /* 0x000fca00078e0208 */
[----:B--2---:R0:W-:Y:S01]  /*0260*/  @!P1 STS [R8], R11 ;  /* 0x0000000b08009388 */ /* 0x0041e20000000800 */
[----:B------:R-:W-:Y:S06]  /*0270*/  BAR.SYNC.DEFER_BLOCKING 0x0 ;  /* 0x0000000000007b1d */ /* 0x000fec0000010000 */
[----:B------:R-:W-:Y:S05]  /*0280*/  @P2 EXIT ;  /* 0x000000000000294d */ /* 0x000fea0003800000 */
[----:B------:R-:W-:Y:S01]  /*0290*/  IADD3 R4, PT, PT, R2, -0x2, RZ ;  /* 0xfffffffe02047810 */ /* 0x000fe20007ffe0ff */
[----:B------:R-:W-:Y:S01]  /*02a0*/  UIADD3 UR4, UPT, UPT, UR6, -0x2, URZ ;  /* 0xfffffffe06047890 */ /* 0x000fe2000fffe0ff */
[----:B------:R-:W-:Y:S02]  /*02b0*/  BSSY.RECONVERGENT B0, `(.L_x_30) ;  /* 0x0000024000007945 */ /* 0x000fe40003800200 */
[----:B------:R-:W-:-:S04]  /*02c0*/  ISETP.GE.U32.AND P1, PT, R7, R4, PT ;  /* 0x000000040700720c */ /* 0x000fc80003f26070 */
[----:B------:R-:W-:-:S04]  /*02d0*/  ISETP.LT.OR P1, PT, R7, 0x2, P1 ;  /* 0x000000020700780c */ /* 0x000fc80000f21670 */
[----:B------:R-:W-:-:S13]  /*02e0*/  ISETP.LT.U32.OR P1, PT, R6, 0x4, P1 ;  /* 0x000000040600780c */ /* 0x000fda0000f21470 */
[----:B------:R-:W-:-:S04]  /*02f0*/  @!P1 IADD3 R4, PT, PT, R3, -0x2, RZ ;  /* 0xfffffffe03049810 */ /* 0x000fc80007ffe0ff */
[----:B------:R-:W-:-:S04]  /*0300*/  ISETP.LT.U32.AND P1, PT, R5, R4, !P1 ;  /* 0x000000040500720c */ /* 0x000fc80004f21070 */
[----:B------:R-:W-:-:S04]  /*0310*/  ISETP.LT.U32.OR P1, PT, R13, 0x4, !P1 ;  /* 0x000000040d00780c */ /* 0x000fc80004f21470 */
[----:B------:R-:W-:-:S13]  /*0320*/  ISETP.GE.U32.OR P1, PT, R0, UR4, P1 ;  /* 0x0000000400007c0c */ /* 0x000fda0008f26470 */
[----:B------:R-:W-:Y:S05]  /*0330*/  @P1 BRA `(.L_x_31) ;  /* 0x0000000000681947 */ /* 0x000fea0003800000 */
[----:B------:R-:W-:Y:S04]  /*0340*/  LDS R3, [R8] ;  /* 0x0000000008037984 */ /* 0x000fe80000000800 */
[----:B------:R-:W1:Y:S04]  /*0350*/  LDS R4, [R8+0x4] ;  /* 0x0000040008047984 */ /* 0x000e680000000800 */
[----:B------:R-:W2:Y:S04]  /*0360*/  LDS R6, [R8+0x8] ;  /* 0x0000080008067984 */ /* 0x000ea80000000800 */
[----:B------:R-:W3:Y:S04]  /*0370*/  LDS R10, [R8+-0x4] ;  /* 0xfffffc00080a7984 */ /* 0x000ee80000000800 */
[----:B------:R-:W4:Y:S04]  /*0380*/  LDS R12, [R8+-0x8] ;  /* 0xfffff800080c7984 */ /* 0x000f280000000800 */
[----:B------:R-:W5:Y:S04]  /*0390*/  LDS R14, [R8+0x20] ;  /* 0x00002000080e7984 */ /* 0x000f680000000800 */
[----:B------:R-:W0:Y:S04]  /*03a0*/  LDS R16, [R8+0x40] ;  /* 0x0000400008107984 */ /* 0x000e280000000800 */
[----:B------:R-:W0:Y:S04]  /*03b0*/  LDS R18, [R8+-0x20] ;  /* 0xffffe00008127984 */ /* 0x000e280000000800 */
[----:B------:R-:W0:Y:S04]  /*03c0*/  LDS R20, [R8+-0x40] ;  /* 0xffffc00008147984 */ /* 0x000e280000000800 */
[----:B------:R-:W0:Y:S04]  /*03d0*/  LDS R22, [R8+0x100] ;  /* 0x0001000008167984 */ /* 0x000e280000000800 */
[----:B------:R-:W0:Y:S01]  /*03e0*/  LDS R24, [R8+0x200] ;  /* 0x0002000008187984 */ /* 0x000e220000000800 */
[----:B-1----:R-:W-:-:S03]  /*03f0*/  FFMA R3, R4, 0.5, R3 ;  /* 0x3f00000004037823 */ /* 0x002fc60000000003 */
[----:B------:R-:W1:Y:S01]  /*0400*/  LDS R4, [R8+-0x100] ;  /* 0xffff000008047984 */ /* 0x000e620000000800 */
[----:B--2---:R-:W-:-:S03]  /*0410*/  FFMA R3, R6, 0.25, R3 ;  /* 0x3e80000006037823 */ /* 0x004fc60000000003 */
[----:B------:R-:W2:Y:S01]  /*0420*/  LDS R6, [R8+-0x200] ;  /* 0xfffe000008067984 */ /* 0x000ea20000000800 */
[----:B---3--:R-:W-:-:S04]  /*0430*/  FFMA R3, R10, 0.5, R3 ;  /* 0x3f0000000a037823 */ /* 0x008fc80000000003 */
[----:B----4-:R-:W-:-:S04]  /*0440*/  FFMA R3, R12, 0.25, R3 ;  /* 0x3e8000000c037823 */ /* 0x010fc80000000003 */
[----:B-----5:R-:W-:-:S04]  /*0450*/  FFMA R3, R14, 0.5, R3 ;  /* 0x3f0000000e037823 */ /* 0x020fc80000000003 */
[----:B0-----:R-:W-:-:S04]  /*0460*/  FFMA R3, R16, 0.25, R3 ;  /* 0x3e80000010037823 */ /* 0x001fc80000000003 */
[----:B------:R-:W-:-:S04]  /*0470*/  FFMA R3, R18, 0.5, R3 ;  /* 0x3f00000012037823 */ /* 0x000fc80000000003 */
[----:B------:R-:W-:-:S04]  /*0480*/  FFMA R3, R20, 0.25, R3 ;  /* 0x3e80000014037823 */ /* 0x000fc80000000003 */
[----:B------:R-:W-:-:S04]  /*0490*/  FFMA R3, R22, 0.5, R3 ;  /* 0x3f00000016037823 */ /* 0x000fc80000000003 */
[----:B------:R-:W-:-:S04]  /*04a0*/  FFMA R3, R24, 0.25, R3 ;  /* 0x3e80000018037823 */ /* 0x000fc80000000003 */
[----:B-1----:R-:W-:-:S04]  /*04b0*/  FFMA R3, R4, 0.5, R3 ;  /* 0x3f00000004037823 */ /* 0x002fc80000000003 */
[----:B--2---:R-:W-:Y:S01]  /*04c0*/  FFMA R13, R6, 0.25, R3 ;  /* 0x3e800000060d7823 */ /* 0x004fe20000000003 */
[----:B------:R-:W-:Y:S06]  /*04d0*/  BRA `(.L_x_32) ;  /* 0x0000000000047947 */ /* 0x000fec0003800000 */
.L_x_31:
[----:B------:R1:W2:Y:S02]  /*04e0*/  LDS R13, [R8] ;  /* 0x00000000080d7984 */ /* 0x0002a40000000800 */
.L_x_32:
[----:B------:R-:W-:Y:S05]  /*04f0*/  BSYNC.RECONVERGENT B0 ;  /* 0x0000000000007941 */ /* 0x000fea0003800200 */
.L_x_30:
[----:B------:R-:W-:-:S13]  /*0500*/  ISETP.GE.U32.OR P0, PT, R7, R2, P0 ;  /* 0x000000020700720c */ /* 0x000fda0000706470 */
[----:B------:R-:W-:Y:S05]  /*0510*/  @P0 EXIT ;  /* 0x000000000000094d */ /* 0x000fea0003800000 */
[----:B0-----:R-:W0:Y:S01]  /*0520*/  LDC.64 R10, c[0x0][0x380] ;  /* 0x0000e000ff0a7b82 */ /* 0x001e220000000a00 */
[----:B------:R-:W-:-:S04]  /*0530*/  IMAD R2, R5, R2, R7 ;  /* 0x0000000205027224 */ /* 0x000fc800078e0207 */
[----:B------:R-:W-:-:S04]  /*0540*/  IMAD R3, R0, R9, R2 ;  /* 0x0000000900037224 */ /* 0x000fc800078e0202 */
[----:B0-----:R-:W-:-:S05]  /*0550*/  IMAD.WIDE.U32 R2, R3, 0x4, R10 ;  /* 0x0000000403027825 */ /* 0x001fca00078e000a */
[----:B--2---:R-:W-:Y:S01]  /*0560*/  STG.E desc[UR8][R2.64], R13 ;  /* 0x0000000d02007986 */ /* 0x004fe2000c101908 */
[----:B------:R-:W-:Y:S05]  /*0570*/  EXIT ;  /* 0x000000000000794d */ /* 0x000fea0003800000 */
.L_x_33:
        /* <DEDUP_REMOVED lines=16> */
.L_x_38:


//--------------------- .text._Z16stencil3d_kernelPfPKfjjj --------------------------
	.section	.text._Z16stencil3d_kernelPfPKfjjj,"ax",@progbits
	.align	128
        .global         _Z16stencil3d_kernelPfPKfjjj
        .type           _Z16stencil3d_kernelPfPKfjjj,@function
        .size           _Z16stencil3d_kernelPfPKfjjj,(.L_x_39 - _Z16stencil3d_kernelPfPKfjjj)
        .other          _Z16stencil3d_kernelPfPKfjjj,@"STO_CUDA_ENTRY STV_DEFAULT"
_Z16stencil3d_kernelPfPKfjjj:
.text._Z16stencil3d_kernelPfPKfjjj:
[----:B------:R-:W-:Y:S01]  /*0000*/  LDC R1, c[0x0][0x37c] ;  /* 0x0000df00ff017b82 */ /* 0x000fe20000000800 */
[----:B------:R-:W0:Y:S07]  /*0010*/  S2R R3, SR_TID.Y ;  /* 0x0000000000037919 */ /* 0x000e2e0000002200 */
[----:B------:R-:W1:Y:S01]  /*0020*/  LDC R15, c[0x0][0x360] ;  /* 0x0000d800ff0f7b82 */ /* 0x000e620000000800 */
[----:B------:R-:W2:Y:S01]  /*0030*/  LDCU UR4, c[0x0][0x398] ;  /* 0x00007300ff0477ac */ /* 0x000ea20008000800 */
[----:B------:R-:W1:Y:S01]  /*0040*/  S2R R2, SR_TID.X ;  /* 0x0000000000027919 */ /* 0x000e620000002100 */
[----:B------:R-:W3:Y:S05]  /*0050*/  S2R R6, SR_TID.Z ;  /* 0x0000000000067919 */ /* 0x000eea0000002300 */
[----:B------:R-:W0:Y:S08]  /*0060*/  S2UR UR6, SR_CTAID.Y ;  /* 0x00000000000679c3 */ /* 0x000e300000002600 */
[----:B------:R-:W0:Y:S08]  /*0070*/  LDC R0, c[0x0][0x364] ;  /* 0x0000d900ff007b82 */ /* 0x000e300000000800 */
[----:B------:R-:W1:Y:S08]  /*0080*/  S2UR UR5, SR_CTAID.X ;  /* 0x00000000000579c3 */ /* 0x000e700000002500 */
[----:B------:R-:W4:Y:S08]  /*0090*/  LDC.64 R4, c[0x0][0x390] ;  /* 0x0000e400ff047b82 */ /* 0x000f300000000a00 */
[----:B------:R-:W3:Y:S01]  /*00a0*/  S2UR UR7, SR_CTAID.Z ;  /* 0x00000000000779c3 */ /* 0x000ee20000002700 */
[----:B0-----:R-:W-:-:S07]  /*00b0*/  IMAD R0, R0, UR6, R3 ;  /* 0x0000000600007c24 */ /* 0x001fce000f8e0203 */
[----:B------:R-:W3:Y:S01]  /*00c0*/  LDC R7, c[0x0][0x368] ;  /* 0x0000da00ff077b82 */ /* 0x000ee20000000800 */
[----:B-1----:R-:W-:Y:S01]  /*00d0*/  IMAD R15, R15, UR5, R2 ;  /* 0x000000050f0f7c24 */ /* 0x002fe2000f8e0202 */
[----:B----4-:R-:W-:-:S04]  /*00e0*/  ISETP.GE.U32.AND P0, PT, R0, R5, PT ;  /* 0x000000050000720c */ /* 0x010fc80003f06070 */
[----:B------:R-:W-:Y:S01]  /*00f0*/  ISETP.GE.U32.OR P0, PT, R15, R4, P0 ;  /* 0x000000040f00720c */ /* 0x000fe20000706470 */
[----:B---3--:R-:W-:-:S05]  /*0100*/  IMAD R7, R7, UR7, R6 ;  /* 0x0000000707077c24 */ /* 0x008fca000f8e0206 */
[----:B--2---:R-:W-:-:S13]  /*0110*/  ISETP.GE.U32.OR P0, PT, R7, UR4, P0 ;  /* 0x0000000407007c0c */ /* 0x004fda0008706470 */
[----:B------:R-:W-:Y:S05]  /*0120*/  @P0 EXIT ;  /* 0x000000000000094d */ /* 0x000fea0003800000 */
[----:B------:R-:W-:Y:S01]  /*0130*/  IADD3 R2, PT, PT, R4, -0x2, RZ ;  /* 0xfffffffe04027810 */ /* 0x000fe20007ffe0ff */
[----:B------:R-:W-:Y:S01]  /*0140*/  UIADD3 UR4, UPT, UPT, UR4, -0x2, URZ ;  /* 0xfffffffe04047890 */ /* 0x000fe2000fffe0ff */
[----:B------:R-:W-:Y:S01]  /*0150*/  VIMNMX.U32 R3, PT, PT, R15, R0, PT ;  /* 0x000000000f037248 */ /* 0x000fe20003fe0000 */
[----:B------:R-:W-:Y:S01]  /*0160*/  IMAD R8, R5, R4, RZ ;  /* 0x0000000405087224 */ /* 0x000fe200078e02ff */
[----:B------:R-:W-:-:S04]  /*0170*/  ISETP.GE.U32.AND P0, PT, R15, R2, PT ;  /* 0x000000020f00720c */ /* 0x000fc80003f06070 */
[----:B------:R-:W-:-:S13]  /*0180*/  ISETP.LT.U32.OR P0, PT, R3, 0x2, P0 ;  /* 0x000000020300780c */ /* 0x000fda0000701470 */
[----:B------:R-:W-:-:S04]  /*0190*/  @!P0 IADD3 R3, PT, PT, R5, -0x2, RZ ;  /* 0xfffffffe05038810 */ /* 0x000fc80007ffe0ff */
[----:B------:R-:W-:-:S04]  /*01a0*/  ISETP.LT.U32.AND P0, PT, R0, R3, !P0 ;  /* 0x000000030000720c */ /* 0x000fc80004701070 */
[----:B------:R-:W-:-:S04]  /*01b0*/  ISETP.LT.U32.OR P0, PT, R7, 0x2, !P0 ;  /* 0x000000020700780c */ /* 0x000fc80004701470 */
[----:B------:R-:W-:Y:S01]  /*01c0*/  ISETP.GE.U32.OR P0, PT, R7, UR4, P0 ;  /* 0x0000000407007c0c */ /* 0x000fe20008706470 */
[----:B------:R-:W0:-:S12]  /*01d0*/  LDCU.64 UR4, c[0x0][0x358] ;  /* 0x00006b00ff0477ac */ /* 0x000e180008000a00 */
[----:B------:R-:W-:Y:S05]  /*01e0*/  @P0 BRA `(.L_x_34) ;  /* 0x0000000400000947 */ /* 0x000fea0003800000 */
[----:B------:R-:W1:Y:S01]  /*01f0*/  LDC.64 R2, c[0x0][0x388] ;  /* 0x0000e200ff027b82 */ /* 0x000e620000000a00 */
[----:B------:R-:W-:Y:S02]  /*0200*/  IMAD R10, R0, R4, RZ ;  /* 0x00000004000a7224 */ /* 0x000fe400078e02ff */
[----:B------:R-:W-:-:S03]  /*0210*/  IMAD R5, R7, R8, RZ ;  /* 0x0000000807057224 */ /* 0x000fc600078e02ff */
[----:B------:R-:W-:-:S04]  /*0220*/  IADD3 R13, PT, PT, R15, R10, RZ ;  /* 0x0000000a0f0d7210 */ /* 0x000fc80007ffe0ff */
[----:B------:R-:W-:-:S04]  /*0230*/  IADD3 R9, PT, PT, R5, R13, RZ ;  /* 0x0000000d05097210 */ /* 0x000fc80007ffe0ff */
[C---:B------:R-:W-:Y:S02]  /*0240*/  IADD3 R21, PT, PT, R9.reuse, 0x1, RZ ;  /* 0x0000000109157810 */ /* 0x040fe40007ffe0ff */
[C---:B------:R-:W-:Y:S02]  /*0250*/  IADD3 R19, PT, PT, R9.reuse, 0x2, RZ ;  /* 0x0000000209137810 */ /* 0x040fe40007ffe0ff */
[C---:B------:R-:W-:Y:S01]  /*0260*/  IADD3 R17, PT, PT, R9.reuse, -0x1, RZ ;  /* 0xffffffff09117810 */ /* 0x040fe20007ffe0ff */
[----:B-1----:R-:W-:-:S04]  /*0270*/  IMAD.WIDE.U32 R6, R9, 0x4, R2 ;  /* 0x0000000409067825 */ /* 0x002fc800078e0002 */
[--C-:B------:R-:W-:Y:S01]  /*0280*/  IMAD.WIDE.U32 R20, R21, 0x4, R2.reuse ;  /* 0x0000000415147825 */ /* 0x100fe200078e0002 */
[----:B0-----:R0:W2:Y:S03]  /*0290*/  LDG.E R0, desc[UR4][R6.64] ;  /* 0x0000000406007981 */ /* 0x0010a6000c1e1900 */
[--C-:B------:R-:W-:Y:S01]  /*02a0*/  IMAD.WIDE.U32 R18, R19, 0x4, R2.reuse ;  /* 0x0000000413127825 */ /* 0x100fe200078e0002 */
[----:B------:R-:W2:Y:S01]  /*02b0*/  LDG.E R11, desc[UR4][R20.64] ;  /* 0x00000004140b7981 */ /* 0x000ea2000c1e1900 */
[----:B------:R-:W-:Y:S02]  /*02c0*/  IADD3 R23, PT, PT, R9, -0x2, RZ ;  /* 0xfffffffe09177810 */ /* 0x000fe40007ffe0ff */
[--C-:B------:R-:W-:Y:S01]  /*02d0*/  IMAD.WIDE.U32 R16, R17, 0x4, R2.reuse ;  /* 0x0000000411107825 */ /* 0x100fe200078e0002 */
[----:B------:R-:W-:Y:S02]  /*02e0*/  LEA R27, R4, R10, 0x1 ;  /* 0x0000000a041b7211 */ /* 0x000fe400078e08ff */
[----:B------:R1:W3:Y:S01]  /*02f0*/  LDG.E R10, desc[UR4][R18.64] ;  /* 0x00000004120a7981 */ /* 0x0002e2000c1e1900 */
[----:B------:R-:W-:Y:S01]  /*0300*/  IADD3 R25, PT, PT, R9, R4, RZ ;  /* 0x0000000409197210 */ /* 0x000fe20007ffe0ff */
[----:B------:R-:W-:-:S02]  /*0310*/  IMAD.WIDE.U32 R22, R23, 0x4, R2 ;  /* 0x0000000417167825 */ /* 0x000fc400078e0002 */
[----:B------:R4:W5:Y:S02]  /*0320*/  LDG.E R12, desc[UR4][R16.64] ;  /* 0x00000004100c7981 */ /* 0x000964000c1e1900 */
[----:B------:R-:W-:Y:S01]  /*0330*/  IMAD R26, R4, -0x3, R27 ;  /* 0xfffffffd041a7824 */ /* 0x000fe200078e021b */
[CC--:B------:R-:W-:Y:S01]  /*0340*/  IADD3 R29, PT, PT, R25.reuse, R4.reuse, RZ ;  /* 0x00000004191d7210 */ /* 0x0c0fe20007ffe0ff */
[----:B------:R-:W-:Y:S01]  /*0350*/  IMAD.WIDE.U32 R24, R25, 0x4, R2 ;  /* 0x0000000419187825 */ /* 0x000fe200078e0002 */
[----:B------:R4:W5:Y:S02]  /*0360*/  LDG.E R14, desc[UR4][R22.64] ;  /* 0x00000004160e7981 */ /* 0x000964000c1e1900 */
[----:B------:R-:W-:Y:S01]  /*0370*/  IADD3 R4, PT, PT, R15, -R4, R26 ;  /* 0x800000040f047210 */ /* 0x000fe20007ffe01a */
[----:B0-----:R-:W-:Y:S01]  /*0380*/  IMAD.WIDE.U32 R6, R29, 0x4, R2 ;  /* 0x000000041d067825 */ /* 0x001fe200078e0002 */
[C---:B------:R-:W-:Y:S02]  /*0390*/  IADD3 R27, PT, PT, R5.reuse, R26, R15 ;  /* 0x0000001a051b7210 */ /* 0x040fe40007ffe00f */
[----:B------:R-:W5:Y:S01]  /*03a0*/  LDG.E R15, desc[UR4][R24.64] ;  /* 0x00000004180f7981 */ /* 0x000f62000c1e1900 */
[----:B-1----:R-:W-:-:S02]  /*03b0*/  IADD3 R19, PT, PT, R5, R4, RZ ;  /* 0x0000000405137210 */ /* 0x002fc40007ffe0ff */
[--C-:B------:R-:W-:Y:S01]  /*03c0*/  IMAD.WIDE.U32 R26, R27, 0x4, R2.reuse ;  /* 0x000000041b1a7825 */ /* 0x100fe200078e0002 */
[C---:B------:R-:W-:Y:S01]  /*03d0*/  LEA R29, R8.reuse, R5, 0x1 ;  /* 0x00000005081d7211 */ /* 0x040fe200078e08ff */
[----:B------:R0:W5:Y:S01]  /*03e0*/  LDG.E R20, desc[UR4][R6.64] ;  /* 0x0000000406147981 */ /* 0x000162000c1e1900 */
[-C--:B------:R-:W-:Y:S01]  /*03f0*/  IADD3 R5, PT, PT, R9, R8.reuse, RZ ;  /* 0x0000000809057210 */ /* 0x080fe20007ffe0ff */
[----:B----4-:R-:W-:Y:S02]  /*0400*/  IMAD.WIDE.U32 R16, R19, 0x4, R2 ;  /* 0x0000000413107825 */ /* 0x010fe400078e0002 */
[----:B------:R-:W4:Y:S01]  /*0410*/  LDG.E R21, desc[UR4][R26.64] ;  /* 0x000000041a157981 */ /* 0x000f22000c1e1900 */
[C---:B------:R-:W-:Y:S01]  /*0420*/  IADD3 R19, PT, PT, R5.reuse, R8, RZ ;  /* 0x0000000805137210 */ /* 0x040fe20007ffe0ff */
[----:B------:R-:W-:Y:S02]  /*0430*/  IMAD R18, R8, -0x3, R29 ;  /* 0xfffffffd08127824 */ /* 0x000fe400078e021d */
[--C-:B------:R-:W-:Y:S01]  /*0440*/  IMAD.WIDE.U32 R4, R5, 0x4, R2.reuse ;  /* 0x0000000405047825 */ /* 0x100fe200078e0002 */
[----:B------:R-:W4:Y:S02]  /*0450*/  LDG.E R16, desc[UR4][R16.64] ;  /* 0x0000000410107981 */ /* 0x000f24000c1e1900 */
[-C--:B------:R-:W-:Y:S01]  /*0460*/  IADD3 R23, PT, PT, R13, R18.reuse, RZ ;  /* 0x000000120d177210 */ /* 0x080fe20007ffe0ff */
[----:B0-----:R-:W-:Y:S01]  /*0470*/  IMAD.WIDE.U32 R6, R19, 0x4, R2 ;  /* 0x0000000413067825 */ /* 0x001fe200078e0002 */
[----:B------:R-:W-:Y:S01]  /*0480*/  IADD3 R13, PT, PT, R13, R18, -R8 ;  /* 0x000000120d0d7210 */ /* 0x000fe20007ffe808 */
[----:B------:R-:W4:Y:S02]  /*0490*/  LDG.E R4, desc[UR4][R4.64] ;  /* 0x0000000404047981 */ /* 0x000f24000c1e1900 */
[----:B------:R-:W-:-:S02]  /*04a0*/  IMAD.WIDE.U32 R18, R23, 0x4, R2 ;  /* 0x0000000417127825 */ /* 0x000fc400078e0002 */
[----:B------:R-:W4:Y:S02]  /*04b0*/  LDG.E R6, desc[UR4][R6.64] ;  /* 0x0000000406067981 */ /* 0x000f24000c1e1900 */
[----:B------:R-:W-:Y:S02]  /*04c0*/  IMAD.WIDE.U32 R2, R13, 0x4, R2 ;  /* 0x000000040d027825 */ /* 0x000fe400078e0002 */
[----:B------:R-:W4:Y:S04]  /*04d0*/  LDG.E R19, desc[UR4][R18.64] ;  /* 0x0000000412137981 */ /* 0x000f28000c1e1900 */
[----:B------:R-:W4:Y:S01]  /*04e0*/  LDG.E R3, desc[UR4][R2.64] ;  /* 0x0000000402037981 */ /* 0x000f22000c1e1900 */
[----:B--2---:R-:W-:-:S04]  /*04f0*/  FFMA R11, R11, 0.5, R0 ;  /* 0x3f0000000b0b7823 */ /* 0x004fc80000000000 */
[----:B---3--:R-:W-:-:S04]  /*0500*/  FFMA R11, R10, 0.25, R11 ;  /* 0x3e8000000a0b7823 */ /* 0x008fc8000000000b */
[----:B-----5:R-:W-:-:S04]  /*0510*/  FFMA R11, R12, 0.5, R11 ;  /* 0x3f0000000c0b7823 */ /* 0x020fc8000000000b */
[----:B------:R-:W-:Y:S02]  /*0520*/  FFMA R14, R14, 0.25, R11 ;  /* 0x3e8000000e0e7823 */ /* 0x000fe4000000000b */
[----:B------:R-:W0:Y:S02]  /*0530*/  LDC.64 R10, c[0x0][0x380] ;  /* 0x0000e000ff0a7b82 */ /* 0x000e240000000a00 */
[----:B------:R-:W-:-:S04]  /*0540*/  FFMA R15, R15, 0.5, R14 ;  /* 0x3f0000000f0f7823 */ /* 0x000fc8000000000e */
[----:B------:R-:W-:-:S04]  /*0550*/  FFMA R20, R20, 0.25, R15 ;  /* 0x3e80000014147823 */ /* 0x000fc8000000000f */
[----:B----4-:R-:W-:-:S04]  /*0560*/  FFMA R21, R21, 0.5, R20 ;  /* 0x3f00000015157823 */ /* 0x010fc80000000014 */
[----:B------:R-:W-:-:S04]  /*0570*/  FFMA R21, R16, 0.25, R21 ;  /* 0x3e80000010157823 */ /* 0x000fc80000000015 */
[----:B------:R-:W-:-:S04]  /*0580*/  FFMA R21, R4, 0.5, R21 ;  /* 0x3f00000004157823 */ /* 0x000fc80000000015 */
[----:B------:R-:W-:-:S04]  /*0590*/  FFMA R6, R6, 0.25, R21 ;  /* 0x3e80000006067823 */ /* 0x000fc80000000015 */
[----:B------:R-:W-:Y:S01]  /*05a0*/  FFMA R6, R19, 0.5, R6 ;  /* 0x3f00000013067823 */ /* 0x000fe20000000006 */
[----:B0-----:R-:W-:-:S04]  /*05b0*/  IMAD.WIDE.U32 R10, R9, 0x4, R10 ;  /* 0x00000004090a7825 */ /* 0x001fc800078e000a */
[----:B------:R-:W-:-:S05]  /*05c0*/  FFMA R3, R3, 0.25, R6 ;  /* 0x3e80000003037823 */ /* 0x000fca0000000006 */
[----:B------:R-:W-:Y:S01]  /*05d0*/  STG.E desc[UR4][R10.64], R3 ;  /* 0x000000030a007986 */ /* 0x000fe2000c101904 */
[----:B------:R-:W-:Y:S05]  /*05e0*/  EXIT ;  /* 0x000000000000794d */ /* 0x000fea0003800000 */
.L_x_34:
[----:B------:R-:W1:Y:S01]  /*05f0*/  LDC.64 R2, c[0x0][0x388] ;  /* 0x0000e200ff027b82 */ /* 0x000e620000000a00 */
[----:B------:R-:W-:-:S04]  /*0600*/  IMAD R0, R0, R4, R15 ;  /* 0x0000000400007224 */ /* 0x000fc800078e020f */
[----:B------:R-:W-:-:S03]  /*0610*/  IMAD R7, R7, R8, R0 ;  /* 0x0000000807077224 */ /* 0x000fc600078e0200 */
[----:B------:R-:W2:Y:S01]  /*0620*/  LDC.64 R4, c[0x0][0x380] ;  /* 0x0000e000ff047b82 */ /* 0x000ea20000000a00 */
[----:B-1----:R-:W-:-:S06]  /*0630*/  IMAD.WIDE.U32 R2, R7, 0x4, R2 ;  /* 0x0000000407027825 */ /* 0x002fcc00078e0002 */
[----:B0-----:R-:W3:Y:S01]  /*0640*/  LDG.E R3, desc[UR4][R2.64] ;  /* 0x0000000402037981 */ /* 0x001ee2000c1e1900 */
[----:B--2---:R-:W-:-:S05]  /*0650*/  IMAD.WIDE.U32 R4, R7, 0x4, R4 ;  /* 0x0000000407047825 */ /* 0x004fca00078e0004 */
[----:B---3--:R-:W-:Y:S01]  /*0660*/  STG.E desc[UR4][R4.64], R3 ;  /* 0x0000000304007986 */ /* 0x008fe2000c101904 */
[----:B------:R-:W-:Y:S05]  /*0670*/  EXIT ;  /* 0x000000000000794d */ /* 0x000fea0003800000 */
.L_x_35:
        /* <DEDUP_REMOVED lines=16> */
.L_x_39:


//--------------------- .nv.shared._Z56stencil3d_tiled_thread_coarsening_register_tiling_kernelPfPKfjjj --------------------------
	.section	.nv.shared._Z56stencil3d_tiled_thread_coarsening_register_tiling_kernelPfPKfjjj,"aw",@nobits
	.sectionflags	@""
	.align	4
.nv.shared._Z56stencil3d_tiled_thread_coarsening_register_tiling_kernelPfPKfjjj:
	.zero		2048


//--------------------- .nv.shared.reserved.0     --------------------------
	.section	.nv.shared.reserved.0,"aw",@nobits
	.weak		__nv_reservedSMEM_offset_0_alias
	.size		__nv_reservedSMEM_offset_0_alias, 0, 64
	.other		__nv_reservedSMEM_offset_0_alias,@"STO_CUDA_RESERVED_SHARED STV_DEFAULT"
__nv_reservedSMEM_offset_0_alias:
	.zero		0
	.zero		64


//--------------------- .nv.shared._Z40stencil3d_tiled_thread_coarsening_kernelPfPKfjjj --------------------------
	.section	.nv.shared._Z40stencil3d_tiled_thread_coarsening_kernelPfPKfjjj,"aw",@nobits
	.sectionflags	@""
	.align	4
.nv.shared._Z40stencil3d_tiled_thread_coarsening_kernelPfPKfjjj:
	.zero		6144


//--------------------- .nv.shared._Z22stencil3d_tiled_kernelPfPKfjjj --------------------------
	.section	.nv.shared._Z22stencil3d_tiled_kernelPfPKfjjj,"aw",@nobits
	.sectionflags	@""
	.align	4
.nv.shared._Z22stencil3d_tiled_kernelPfPKfjjj:
	.zero		3072


//--------------------- .nv.constant0._Z56stencil3d_tiled_thread_coarsening_register_tiling_kernelPfPKfjjj --------------------------
	.section	.nv.constant0._Z56stencil3d_tiled_thread_coarsening_register_tiling_kernelPfPKfjjj,"a",@progbits
	.sectionflags	@""
	.align	4
.nv.constant0._Z56stencil3d_tiled_thread_coarsening_register_tiling_kernelPfPKfjjj:
	.zero		924


//--------------------- .nv.constant0._Z40stencil3d_tiled_thread_coarsening_kernelPfPKfjjj --------------------------
	.section	.nv.constant0._Z40stencil3d_tiled_thread_coarsening_kernelPfPKfjjj,"a",@progbits
	.sectionflags	@""
	.align	4
.nv.constant0._Z40stencil3d_tiled_thread_coarsening_kernelPfPKfjjj:
	.zero		924


//--------------------- .nv.constant0._Z22stencil3d_tiled_kernelPfPKfjjj --------------------------
	.section	.nv.constant0._Z22stencil3d_tiled_kernelPfPKfjjj,"a",@progbits
	.sectionflags	@""
	.align	4
.nv.constant0._Z22stencil3d_tiled_kernelPfPKfjjj:
	.zero		924


//--------------------- .nv.constant0._Z16stencil3d_kernelPfPKfjjj --------------------------
	.section	.nv.constant0._Z16stencil3d_kernelPfPKfjjj,"a",@progbits
	.sectionflags	@""
	.align	4
.nv.constant0._Z16stencil3d_kernelPfPKfjjj:
	.zero		924


//--------------------- SYMBOLS --------------------------

	.type		.nv.reservedSmem.offset0,@object
	.size		.nv.reservedSmem.offset0,0x4
	.type		.nv.reservedSmem.cap,@object
	.size		.nv.reservedSmem.cap,0x4
